//
// Generated by NVIDIA NVVM Compiler
//
// Compiler Build ID: CL-36424714
// Cuda compilation tools, release 13.0, V13.0.88
// Based on NVVM 20.0.0
//

.version 9.0
.target sm_100
.address_size 64

	// .globl	_Z11sumTrianglePfS_i

.visible .entry _Z11sumTrianglePfS_i(
	.param .u64 .ptr .align 1 _Z11sumTrianglePfS_i_param_0,
	.param .u64 .ptr .align 1 _Z11sumTrianglePfS_i_param_1,
	.param .u32 _Z11sumTrianglePfS_i_param_2
)
{
	.reg .pred 	%p<18>;
	.reg .b32 	%r<57>;
	.reg .b32 	%f<163>;
	.reg .b64 	%rd<58>;

	ld.param.u64 	%rd9, [_Z11sumTrianglePfS_i_param_0];
	ld.param.u64 	%rd10, [_Z11sumTrianglePfS_i_param_1];
	ld.param.u32 	%r39, [_Z11sumTrianglePfS_i_param_2];
	cvta.to.global.u64 	%rd1, %rd10;
	cvta.to.global.u64 	%rd2, %rd9;
	mov.u32 	%r1, %tid.x;
	add.s32 	%r2, %r1, 1;
	and.b32  	%r3, %r2, 15;
	setp.lt.u32 	%p1, %r1, 15;
	mov.b32 	%r48, 0;
	mov.f32 	%f153, 0f00000000;
	@%p1 bra 	$L__BB0_3;
	and.b32  	%r48, %r2, 2032;
	neg.s32 	%r46, %r48;
	shl.b32 	%r6, %r39, 4;
	mov.f32 	%f153, 0f00000000;
	mul.wide.s32 	%rd13, %r39, 4;
	mov.u32 	%r45, %r1;
$L__BB0_2:
	.pragma "nounroll";
	mul.wide.s32 	%rd11, %r45, 4;
	add.s64 	%rd12, %rd2, %rd11;
	ld.global.f32 	%f30, [%rd12];
	add.f32 	%f31, %f153, %f30;
	add.s64 	%rd14, %rd12, %rd13;
	ld.global.f32 	%f32, [%rd14];
	add.f32 	%f33, %f31, %f32;
	add.s64 	%rd15, %rd14, %rd13;
	ld.global.f32 	%f34, [%rd15];
	add.f32 	%f35, %f33, %f34;
	add.s64 	%rd16, %rd15, %rd13;
	ld.global.f32 	%f36, [%rd16];
	add.f32 	%f37, %f35, %f36;
	add.s64 	%rd17, %rd16, %rd13;
	ld.global.f32 	%f38, [%rd17];
	add.f32 	%f39, %f37, %f38;
	add.s64 	%rd18, %rd17, %rd13;
	ld.global.f32 	%f40, [%rd18];
	add.f32 	%f41, %f39, %f40;
	add.s64 	%rd19, %rd18, %rd13;
	ld.global.f32 	%f42, [%rd19];
	add.f32 	%f43, %f41, %f42;
	add.s64 	%rd20, %rd19, %rd13;
	ld.global.f32 	%f44, [%rd20];
	add.f32 	%f45, %f43, %f44;
	add.s64 	%rd21, %rd20, %rd13;
	ld.global.f32 	%f46, [%rd21];
	add.f32 	%f47, %f45, %f46;
	add.s64 	%rd22, %rd21, %rd13;
	ld.global.f32 	%f48, [%rd22];
	add.f32 	%f49, %f47, %f48;
	add.s64 	%rd23, %rd22, %rd13;
	ld.global.f32 	%f50, [%rd23];
	add.f32 	%f51, %f49, %f50;
	add.s64 	%rd24, %rd23, %rd13;
	ld.global.f32 	%f52, [%rd24];
	add.f32 	%f53, %f51, %f52;
	add.s64 	%rd25, %rd24, %rd13;
	ld.global.f32 	%f54, [%rd25];
	add.f32 	%f55, %f53, %f54;
	add.s64 	%rd26, %rd25, %rd13;
	ld.global.f32 	%f56, [%rd26];
	add.f32 	%f57, %f55, %f56;
	add.s64 	%rd27, %rd26, %rd13;
	ld.global.f32 	%f58, [%rd27];
	add.f32 	%f59, %f57, %f58;
	add.s64 	%rd28, %rd27, %rd13;
	ld.global.f32 	%f60, [%rd28];
	add.f32 	%f153, %f59, %f60;
	add.s32 	%r46, %r46, 16;
	add.s32 	%r45, %r45, %r6;
	setp.ne.s32 	%p2, %r46, 0;
	@%p2 bra 	$L__BB0_2;
$L__BB0_3:
	setp.eq.s32 	%p3, %r3, 0;
	@%p3 bra 	$L__BB0_12;
	and.b32  	%r12, %r2, 7;
	setp.lt.u32 	%p4, %r3, 8;
	@%p4 bra 	$L__BB0_6;
	mad.lo.s32 	%r41, %r48, %r39, %r1;
	mul.wide.s32 	%rd29, %r41, 4;
	add.s64 	%rd30, %rd2, %rd29;
	ld.global.f32 	%f62, [%rd30];
	add.f32 	%f63, %f153, %f62;
	mul.wide.s32 	%rd31, %r39, 4;
	add.s64 	%rd32, %rd30, %rd31;
	ld.global.f32 	%f64, [%rd32];
	add.f32 	%f65, %f63, %f64;
	add.s64 	%rd33, %rd32, %rd31;
	ld.global.f32 	%f66, [%rd33];
	add.f32 	%f67, %f65, %f66;
	add.s64 	%rd34, %rd33, %rd31;
	ld.global.f32 	%f68, [%rd34];
	add.f32 	%f69, %f67, %f68;
	add.s64 	%rd35, %rd34, %rd31;
	ld.global.f32 	%f70, [%rd35];
	add.f32 	%f71, %f69, %f70;
	add.s64 	%rd36, %rd35, %rd31;
	ld.global.f32 	%f72, [%rd36];
	add.f32 	%f73, %f71, %f72;
	add.s64 	%rd37, %rd36, %rd31;
	ld.global.f32 	%f74, [%rd37];
	add.f32 	%f75, %f73, %f74;
	add.s64 	%rd38, %rd37, %rd31;
	ld.global.f32 	%f76, [%rd38];
	add.f32 	%f153, %f75, %f76;
	add.s32 	%r48, %r48, 8;
$L__BB0_6:
	setp.eq.s32 	%p5, %r12, 0;
	@%p5 bra 	$L__BB0_12;
	and.b32  	%r15, %r2, 3;
	setp.lt.u32 	%p6, %r12, 4;
	@%p6 bra 	$L__BB0_9;
	mad.lo.s32 	%r42, %r48, %r39, %r1;
	mul.wide.s32 	%rd39, %r42, 4;
	add.s64 	%rd40, %rd2, %rd39;
	ld.global.f32 	%f78, [%rd40];
	add.f32 	%f79, %f153, %f78;
	mul.wide.s32 	%rd41, %r39, 4;
	add.s64 	%rd42, %rd40, %rd41;
	ld.global.f32 	%f80, [%rd42];
	add.f32 	%f81, %f79, %f80;
	add.s64 	%rd43, %rd42, %rd41;
	ld.global.f32 	%f82, [%rd43];
	add.f32 	%f83, %f81, %f82;
	add.s64 	%rd44, %rd43, %rd41;
	ld.global.f32 	%f84, [%rd44];
	add.f32 	%f153, %f83, %f84;
	add.s32 	%r48, %r48, 4;
$L__BB0_9:
	setp.eq.s32 	%p7, %r15, 0;
	@%p7 bra 	$L__BB0_12;
	mad.lo.s32 	%r51, %r48, %r39, %r1;
	neg.s32 	%r50, %r15;
$L__BB0_11:
	.pragma "nounroll";
	mul.wide.s32 	%rd45, %r51, 4;
	add.s64 	%rd46, %rd2, %rd45;
	ld.global.f32 	%f85, [%rd46];
	add.f32 	%f153, %f153, %f85;
	add.s32 	%r51, %r51, %r39;
	add.s32 	%r50, %r50, 1;
	setp.ne.s32 	%p8, %r50, 0;
	@%p8 bra 	$L__BB0_11;
$L__BB0_12:
	mul.wide.u32 	%rd47, %r1, 4;
	add.s64 	%rd48, %rd1, %rd47;
	st.global.f32 	[%rd48], %f153;
	bar.sync 	0;
	add.s32 	%r43, %r39, -1;
	setp.ne.s32 	%p9, %r1, %r43;
	@%p9 bra 	$L__BB0_26;
	setp.lt.u32 	%p10, %r1, 15;
	and.b32  	%r24, %r39, 15;
	mov.b32 	%r54, 0;
	mov.f32 	%f162, 0f00000000;
	@%p10 bra 	$L__BB0_16;
	and.b32  	%r54, %r39, 2147483632;
	neg.s32 	%r52, %r54;
	add.s64 	%rd56, %rd1, 32;
	mov.f32 	%f162, 0f00000000;
$L__BB0_15:
	.pragma "nounroll";
	ld.global.f32 	%f89, [%rd56+-32];
	add.f32 	%f90, %f162, %f89;
	ld.global.f32 	%f91, [%rd56+-28];
	add.f32 	%f92, %f90, %f91;
	ld.global.f32 	%f93, [%rd56+-24];
	add.f32 	%f94, %f92, %f93;
	ld.global.f32 	%f95, [%rd56+-20];
	add.f32 	%f96, %f94, %f95;
	ld.global.f32 	%f97, [%rd56+-16];
	add.f32 	%f98, %f96, %f97;
	ld.global.f32 	%f99, [%rd56+-12];
	add.f32 	%f100, %f98, %f99;
	ld.global.f32 	%f101, [%rd56+-8];
	add.f32 	%f102, %f100, %f101;
	ld.global.f32 	%f103, [%rd56+-4];
	add.f32 	%f104, %f102, %f103;
	ld.global.f32 	%f105, [%rd56];
	add.f32 	%f106, %f104, %f105;
	ld.global.f32 	%f107, [%rd56+4];
	add.f32 	%f108, %f106, %f107;
	ld.global.f32 	%f109, [%rd56+8];
	add.f32 	%f110, %f108, %f109;
	ld.global.f32 	%f111, [%rd56+12];
	add.f32 	%f112, %f110, %f111;
	ld.global.f32 	%f113, [%rd56+16];
	add.f32 	%f114, %f112, %f113;
	ld.global.f32 	%f115, [%rd56+20];
	add.f32 	%f116, %f114, %f115;
	ld.global.f32 	%f117, [%rd56+24];
	add.f32 	%f118, %f116, %f117;
	ld.global.f32 	%f119, [%rd56+28];
	add.f32 	%f162, %f118, %f119;
	add.s32 	%r52, %r52, 16;
	add.s64 	%rd56, %rd56, 64;
	setp.ne.s32 	%p11, %r52, 0;
	@%p11 bra 	$L__BB0_15;
$L__BB0_16:
	setp.eq.s32 	%p12, %r24, 0;
	@%p12 bra 	$L__BB0_25;
	and.b32  	%r30, %r39, 7;
	setp.lt.u32 	%p13, %r24, 8;
	@%p13 bra 	$L__BB0_19;
	mul.wide.u32 	%rd49, %r54, 4;
	add.s64 	%rd50, %rd1, %rd49;
	ld.global.f32 	%f121, [%rd50];
	add.f32 	%f122, %f162, %f121;
	ld.global.f32 	%f123, [%rd50+4];
	add.f32 	%f124, %f122, %f123;
	ld.global.f32 	%f125, [%rd50+8];
	add.f32 	%f126, %f124, %f125;
	ld.global.f32 	%f127, [%rd50+12];
	add.f32 	%f128, %f126, %f127;
	ld.global.f32 	%f129, [%rd50+16];
	add.f32 	%f130, %f128, %f129;
	ld.global.f32 	%f131, [%rd50+20];
	add.f32 	%f132, %f130, %f131;
	ld.global.f32 	%f133, [%rd50+24];
	add.f32 	%f134, %f132, %f133;
	ld.global.f32 	%f135, [%rd50+28];
	add.f32 	%f162, %f134, %f135;
	add.s32 	%r54, %r54, 8;
$L__BB0_19:
	setp.eq.s32 	%p14, %r30, 0;
	@%p14 bra 	$L__BB0_25;
	and.b32  	%r33, %r39, 3;
	setp.lt.u32 	%p15, %r30, 4;
	@%p15 bra 	$L__BB0_22;
	mul.wide.u32 	%rd51, %r54, 4;
	add.s64 	%rd52, %rd1, %rd51;
	ld.global.f32 	%f137, [%rd52];
	add.f32 	%f138, %f162, %f137;
	ld.global.f32 	%f139, [%rd52+4];
	add.f32 	%f140, %f138, %f139;
	ld.global.f32 	%f141, [%rd52+8];
	add.f32 	%f142, %f140, %f141;
	ld.global.f32 	%f143, [%rd52+12];
	add.f32 	%f162, %f142, %f143;
	add.s32 	%r54, %r54, 4;
$L__BB0_22:
	setp.eq.s32 	%p16, %r33, 0;
	@%p16 bra 	$L__BB0_25;
	mul.wide.u32 	%rd53, %r54, 4;
	add.s64 	%rd57, %rd1, %rd53;
	neg.s32 	%r56, %r33;
$L__BB0_24:
	.pragma "nounroll";
	ld.global.f32 	%f144, [%rd57];
	add.f32 	%f162, %f162, %f144;
	add.s64 	%rd57, %rd57, 4;
	add.s32 	%r56, %r56, 1;
	setp.ne.s32 	%p17, %r56, 0;
	@%p17 bra 	$L__BB0_24;
$L__BB0_25:
	mul.wide.u32 	%rd54, %r39, 4;
	add.s64 	%rd55, %rd1, %rd54;
	st.global.f32 	[%rd55], %f162;
$L__BB0_26:
	ret;

}
	// .globl	_Z12sumTriangle2PfS_i
.visible .entry _Z12sumTriangle2PfS_i(
	.param .u64 .ptr .align 1 _Z12sumTriangle2PfS_i_param_0,
	.param .u64 .ptr .align 1 _Z12sumTriangle2PfS_i_param_1,
	.param .u32 _Z12sumTriangle2PfS_i_param_2
)
{
	.reg .pred 	%p<24>;
	.reg .b32 	%r<105>;
	.reg .b32 	%f<150>;
	.reg .b64 	%rd<56>;

	ld.param.u64 	%rd9, [_Z12sumTriangle2PfS_i_param_0];
	ld.param.u64 	%rd10, [_Z12sumTriangle2PfS_i_param_1];
	ld.param.u32 	%r63, [_Z12sumTriangle2PfS_i_param_2];
	cvta.to.global.u64 	%rd1, %rd10;
	cvta.to.global.u64 	%rd2, %rd9;
	mov.u32 	%r1, %tid.x;
	add.s32 	%r2, %r1, 1;
	and.b32  	%r3, %r2, 15;
	setp.lt.u32 	%p1, %r1, 15;
	mov.f32 	%f140, 0f00000000;
	mov.b32 	%r95, 0;
	@%p1 bra 	$L__BB1_3;
	and.b32  	%r95, %r2, 2032;
	neg.s32 	%r93, %r95;
	shl.b32 	%r65, %r63, 3;
	add.s32 	%r92, %r1, %r65;
	shl.b32 	%r7, %r63, 4;
	mad.lo.s32 	%r91, %r63, 10, %r1;
	mad.lo.s32 	%r90, %r63, 12, %r1;
	mad.lo.s32 	%r89, %r63, 14, %r1;
	shl.b32 	%r66, %r63, 2;
	add.s32 	%r88, %r1, %r66;
	mad.lo.s32 	%r87, %r63, 6, %r1;
	shl.b32 	%r67, %r63, 1;
	add.s32 	%r86, %r1, %r67;
	mov.f32 	%f140, 0f00000000;
	mov.u32 	%r85, %r1;
$L__BB1_2:
	.pragma "nounroll";
	mul.wide.s32 	%rd11, %r85, 4;
	add.s64 	%rd12, %rd2, %rd11;
	ld.global.f32 	%f38, [%rd12];
	add.f32 	%f39, %f140, %f38;
	mul.wide.s32 	%rd13, %r86, 4;
	add.s64 	%rd14, %rd2, %rd13;
	ld.global.f32 	%f40, [%rd14];
	add.f32 	%f41, %f39, %f40;
	mul.wide.s32 	%rd15, %r88, 4;
	add.s64 	%rd16, %rd2, %rd15;
	ld.global.f32 	%f42, [%rd16];
	add.f32 	%f43, %f41, %f42;
	mul.wide.s32 	%rd17, %r87, 4;
	add.s64 	%rd18, %rd2, %rd17;
	ld.global.f32 	%f44, [%rd18];
	add.f32 	%f45, %f43, %f44;
	mul.wide.s32 	%rd19, %r92, 4;
	add.s64 	%rd20, %rd2, %rd19;
	ld.global.f32 	%f46, [%rd20];
	add.f32 	%f47, %f45, %f46;
	mul.wide.s32 	%rd21, %r91, 4;
	add.s64 	%rd22, %rd2, %rd21;
	ld.global.f32 	%f48, [%rd22];
	add.f32 	%f49, %f47, %f48;
	mul.wide.s32 	%rd23, %r90, 4;
	add.s64 	%rd24, %rd2, %rd23;
	ld.global.f32 	%f50, [%rd24];
	add.f32 	%f51, %f49, %f50;
	mul.wide.s32 	%rd25, %r89, 4;
	add.s64 	%rd26, %rd2, %rd25;
	ld.global.f32 	%f52, [%rd26];
	add.f32 	%f140, %f51, %f52;
	add.s32 	%r93, %r93, 16;
	add.s32 	%r92, %r92, %r7;
	add.s32 	%r91, %r91, %r7;
	add.s32 	%r90, %r90, %r7;
	add.s32 	%r89, %r89, %r7;
	add.s32 	%r88, %r88, %r7;
	add.s32 	%r87, %r87, %r7;
	add.s32 	%r86, %r86, %r7;
	add.s32 	%r85, %r85, %r7;
	setp.ne.s32 	%p2, %r93, 0;
	@%p2 bra 	$L__BB1_2;
$L__BB1_3:
	setp.eq.s32 	%p3, %r3, 0;
	@%p3 bra 	$L__BB1_22;
	and.b32  	%r33, %r2, 7;
	setp.lt.u32 	%p4, %r3, 8;
	@%p4 bra 	$L__BB1_6;
	mad.lo.s32 	%r68, %r95, %r63, %r1;
	mul.wide.s32 	%rd27, %r68, 4;
	add.s64 	%rd28, %rd2, %rd27;
	ld.global.f32 	%f54, [%rd28];
	add.f32 	%f55, %f140, %f54;
	add.s32 	%r69, %r95, 2;
	mad.lo.s32 	%r70, %r69, %r63, %r1;
	mul.wide.s32 	%rd29, %r70, 4;
	add.s64 	%rd30, %rd2, %rd29;
	ld.global.f32 	%f56, [%rd30];
	add.f32 	%f57, %f55, %f56;
	add.s32 	%r71, %r95, 4;
	mad.lo.s32 	%r72, %r71, %r63, %r1;
	mul.wide.s32 	%rd31, %r72, 4;
	add.s64 	%rd32, %rd2, %rd31;
	ld.global.f32 	%f58, [%rd32];
	add.f32 	%f59, %f57, %f58;
	add.s32 	%r73, %r95, 6;
	mad.lo.s32 	%r74, %r73, %r63, %r1;
	mul.wide.s32 	%rd33, %r74, 4;
	add.s64 	%rd34, %rd2, %rd33;
	ld.global.f32 	%f60, [%rd34];
	add.f32 	%f140, %f59, %f60;
	add.s32 	%r95, %r95, 8;
$L__BB1_6:
	setp.eq.s32 	%p5, %r33, 0;
	@%p5 bra 	$L__BB1_22;
	and.b32  	%r36, %r2, 3;
	setp.lt.u32 	%p6, %r33, 4;
	@%p6 bra 	$L__BB1_17;
	and.b32  	%r37, %r95, 1;
	setp.eq.b32 	%p7, %r37, 1;
	@%p7 bra 	$L__BB1_10;
	mad.lo.s32 	%r75, %r95, %r63, %r1;
	mul.wide.s32 	%rd35, %r75, 4;
	add.s64 	%rd36, %rd2, %rd35;
	ld.global.f32 	%f62, [%rd36];
	add.f32 	%f140, %f140, %f62;
$L__BB1_10:
	setp.eq.s32 	%p8, %r37, 0;
	@%p8 bra 	$L__BB1_12;
	mad.lo.s32 	%r76, %r63, %r95, %r63;
	add.s32 	%r77, %r76, %r1;
	mul.wide.s32 	%rd37, %r77, 4;
	add.s64 	%rd38, %rd2, %rd37;
	ld.global.f32 	%f63, [%rd38];
	add.f32 	%f140, %f140, %f63;
$L__BB1_12:
	setp.ne.s32 	%p9, %r37, 0;
	@%p9 bra 	$L__BB1_14;
	add.s32 	%r78, %r95, 2;
	mad.lo.s32 	%r79, %r78, %r63, %r1;
	mul.wide.s32 	%rd39, %r79, 4;
	add.s64 	%rd40, %rd2, %rd39;
	ld.global.f32 	%f64, [%rd40];
	add.f32 	%f140, %f140, %f64;
$L__BB1_14:
	setp.eq.s32 	%p10, %r37, 0;
	@%p10 bra 	$L__BB1_16;
	add.s32 	%r80, %r95, 3;
	mad.lo.s32 	%r81, %r80, %r63, %r1;
	mul.wide.s32 	%rd41, %r81, 4;
	add.s64 	%rd42, %rd2, %rd41;
	ld.global.f32 	%f65, [%rd42];
	add.f32 	%f140, %f140, %f65;
$L__BB1_16:
	add.s32 	%r95, %r95, 4;
$L__BB1_17:
	setp.eq.s32 	%p11, %r36, 0;
	@%p11 bra 	$L__BB1_22;
	mad.lo.s32 	%r98, %r95, %r63, %r1;
	neg.s32 	%r97, %r36;
$L__BB1_19:
	.pragma "nounroll";
	and.b32  	%r82, %r95, 1;
	setp.eq.b32 	%p12, %r82, 1;
	@%p12 bra 	$L__BB1_21;
	mul.wide.s32 	%rd43, %r98, 4;
	add.s64 	%rd44, %rd2, %rd43;
	ld.global.f32 	%f66, [%rd44];
	add.f32 	%f140, %f140, %f66;
$L__BB1_21:
	add.s32 	%r95, %r95, 1;
	add.s32 	%r98, %r98, %r63;
	add.s32 	%r97, %r97, 1;
	setp.ne.s32 	%p13, %r97, 0;
	@%p13 bra 	$L__BB1_19;
$L__BB1_22:
	mul.wide.u32 	%rd45, %r1, 4;
	add.s64 	%rd46, %rd1, %rd45;
	st.global.f32 	[%rd46], %f140;
	bar.sync 	0;
	add.s32 	%r83, %r63, -1;
	setp.ne.s32 	%p14, %r1, %r83;
	@%p14 bra 	$L__BB1_37;
	setp.lt.s32 	%p15, %r63, 1;
	mov.f32 	%f149, 0f00000000;
	@%p15 bra 	$L__BB1_36;
	setp.lt.u32 	%p16, %r1, 15;
	and.b32  	%r48, %r63, 15;
	mov.f32 	%f149, 0f00000000;
	mov.b32 	%r102, 0;
	@%p16 bra 	$L__BB1_27;
	and.b32  	%r102, %r63, 2147483632;
	neg.s32 	%r100, %r102;
	add.s64 	%rd54, %rd1, 32;
	mov.f32 	%f149, 0f00000000;
$L__BB1_26:
	.pragma "nounroll";
	ld.global.f32 	%f71, [%rd54+-32];
	add.f32 	%f72, %f149, %f71;
	ld.global.f32 	%f73, [%rd54+-28];
	add.f32 	%f74, %f72, %f73;
	ld.global.f32 	%f75, [%rd54+-24];
	add.f32 	%f76, %f74, %f75;
	ld.global.f32 	%f77, [%rd54+-20];
	add.f32 	%f78, %f76, %f77;
	ld.global.f32 	%f79, [%rd54+-16];
	add.f32 	%f80, %f78, %f79;
	ld.global.f32 	%f81, [%rd54+-12];
	add.f32 	%f82, %f80, %f81;
	ld.global.f32 	%f83, [%rd54+-8];
	add.f32 	%f84, %f82, %f83;
	ld.global.f32 	%f85, [%rd54+-4];
	add.f32 	%f86, %f84, %f85;
	ld.global.f32 	%f87, [%rd54];
	add.f32 	%f88, %f86, %f87;
	ld.global.f32 	%f89, [%rd54+4];
	add.f32 	%f90, %f88, %f89;
	ld.global.f32 	%f91, [%rd54+8];
	add.f32 	%f92, %f90, %f91;
	ld.global.f32 	%f93, [%rd54+12];
	add.f32 	%f94, %f92, %f93;
	ld.global.f32 	%f95, [%rd54+16];
	add.f32 	%f96, %f94, %f95;
	ld.global.f32 	%f97, [%rd54+20];
	add.f32 	%f98, %f96, %f97;
	ld.global.f32 	%f99, [%rd54+24];
	add.f32 	%f100, %f98, %f99;
	ld.global.f32 	%f101, [%rd54+28];
	add.f32 	%f149, %f100, %f101;
	add.s32 	%r100, %r100, 16;
	add.s64 	%rd54, %rd54, 64;
	setp.ne.s32 	%p17, %r100, 0;
	@%p17 bra 	$L__BB1_26;
$L__BB1_27:
	setp.eq.s32 	%p18, %r48, 0;
	@%p18 bra 	$L__BB1_36;
	and.b32  	%r54, %r63, 7;
	setp.lt.u32 	%p19, %r48, 8;
	@%p19 bra 	$L__BB1_30;
	mul.wide.u32 	%rd47, %r102, 4;
	add.s64 	%rd48, %rd1, %rd47;
	ld.global.f32 	%f103, [%rd48];
	add.f32 	%f104, %f149, %f103;
	ld.global.f32 	%f105, [%rd48+4];
	add.f32 	%f106, %f104, %f105;
	ld.global.f32 	%f107, [%rd48+8];
	add.f32 	%f108, %f106, %f107;
	ld.global.f32 	%f109, [%rd48+12];
	add.f32 	%f110, %f108, %f109;
	ld.global.f32 	%f111, [%rd48+16];
	add.f32 	%f112, %f110, %f111;
	ld.global.f32 	%f113, [%rd48+20];
	add.f32 	%f114, %f112, %f113;
	ld.global.f32 	%f115, [%rd48+24];
	add.f32 	%f116, %f114, %f115;
	ld.global.f32 	%f117, [%rd48+28];
	add.f32 	%f149, %f116, %f117;
	add.s32 	%r102, %r102, 8;
$L__BB1_30:
	setp.eq.s32 	%p20, %r54, 0;
	@%p20 bra 	$L__BB1_36;
	and.b32  	%r57, %r63, 3;
	setp.lt.u32 	%p21, %r54, 4;
	@%p21 bra 	$L__BB1_33;
	mul.wide.u32 	%rd49, %r102, 4;
	add.s64 	%rd50, %rd1, %rd49;
	ld.global.f32 	%f119, [%rd50];
	add.f32 	%f120, %f149, %f119;
	ld.global.f32 	%f121, [%rd50+4];
	add.f32 	%f122, %f120, %f121;
	ld.global.f32 	%f123, [%rd50+8];
	add.f32 	%f124, %f122, %f123;
	ld.global.f32 	%f125, [%rd50+12];
	add.f32 	%f149, %f124, %f125;
	add.s32 	%r102, %r102, 4;
$L__BB1_33:
	setp.eq.s32 	%p22, %r57, 0;
	@%p22 bra 	$L__BB1_36;
	mul.wide.u32 	%rd51, %r102, 4;
	add.s64 	%rd55, %rd1, %rd51;
	neg.s32 	%r104, %r57;
$L__BB1_35:
	.pragma "nounroll";
	ld.global.f32 	%f126, [%rd55];
	add.f32 	%f149, %f149, %f126;
	add.s64 	%rd55, %rd55, 4;
	add.s32 	%r104, %r104, 1;
	setp.ne.s32 	%p23, %r104, 0;
	@%p23 bra 	$L__BB1_35;
$L__BB1_36:
	mul.wide.s32 	%rd52, %r63, 4;
	add.s64 	%rd53, %rd1, %rd52;
	st.global.f32 	[%rd53], %f149;
$L__BB1_37:
	ret;

}
	// .globl	_Z12sumTriangle3PfS_i
.visible .entry _Z12sumTriangle3PfS_i(
	.param .u64 .ptr .align 1 _Z12sumTriangle3PfS_i_param_0,
	.param .u64 .ptr .align 1 _Z12sumTriangle3PfS_i_param_1,
	.param .u32 _Z12sumTriangle3PfS_i_param_2
)
{
	.reg .pred 	%p<14>;
	.reg .b32 	%r<43>;
	.reg .b32 	%f<86>;
	.reg .b64 	%rd<47>;

	ld.param.u64 	%rd4, [_Z12sumTriangle3PfS_i_param_0];
	ld.param.u64 	%rd5, [_Z12sumTriangle3PfS_i_param_1];
	ld.param.u32 	%r27, [_Z12sumTriangle3PfS_i_param_2];
	cvta.to.global.u64 	%rd1, %rd5;
	cvta.to.global.u64 	%rd2, %rd4;
	mov.u32 	%r1, %tid.x;
	add.s32 	%r2, %r1, 1;
	and.b32  	%r3, %r2, 15;
	setp.lt.u32 	%p1, %r1, 15;
	mov.b32 	%r38, 0;
	mov.f32 	%f85, 0f00000000;
	@%p1 bra 	$L__BB2_3;
	and.b32  	%r38, %r2, 2032;
	neg.s32 	%r36, %r38;
	shl.b32 	%r6, %r27, 4;
	mov.f32 	%f85, 0f00000000;
	mul.wide.s32 	%rd8, %r27, 4;
	mov.u32 	%r35, %r1;
$L__BB2_2:
	.pragma "nounroll";
	mul.wide.s32 	%rd6, %r35, 4;
	add.s64 	%rd7, %rd2, %rd6;
	ld.global.f32 	%f17, [%rd7];
	add.f32 	%f18, %f85, %f17;
	add.s64 	%rd9, %rd7, %rd8;
	ld.global.f32 	%f19, [%rd9];
	add.f32 	%f20, %f18, %f19;
	add.s64 	%rd10, %rd9, %rd8;
	ld.global.f32 	%f21, [%rd10];
	add.f32 	%f22, %f20, %f21;
	add.s64 	%rd11, %rd10, %rd8;
	ld.global.f32 	%f23, [%rd11];
	add.f32 	%f24, %f22, %f23;
	add.s64 	%rd12, %rd11, %rd8;
	ld.global.f32 	%f25, [%rd12];
	add.f32 	%f26, %f24, %f25;
	add.s64 	%rd13, %rd12, %rd8;
	ld.global.f32 	%f27, [%rd13];
	add.f32 	%f28, %f26, %f27;
	add.s64 	%rd14, %rd13, %rd8;
	ld.global.f32 	%f29, [%rd14];
	add.f32 	%f30, %f28, %f29;
	add.s64 	%rd15, %rd14, %rd8;
	ld.global.f32 	%f31, [%rd15];
	add.f32 	%f32, %f30, %f31;
	add.s64 	%rd16, %rd15, %rd8;
	ld.global.f32 	%f33, [%rd16];
	add.f32 	%f34, %f32, %f33;
	add.s64 	%rd17, %rd16, %rd8;
	ld.global.f32 	%f35, [%rd17];
	add.f32 	%f36, %f34, %f35;
	add.s64 	%rd18, %rd17, %rd8;
	ld.global.f32 	%f37, [%rd18];
	add.f32 	%f38, %f36, %f37;
	add.s64 	%rd19, %rd18, %rd8;
	ld.global.f32 	%f39, [%rd19];
	add.f32 	%f40, %f38, %f39;
	add.s64 	%rd20, %rd19, %rd8;
	ld.global.f32 	%f41, [%rd20];
	add.f32 	%f42, %f40, %f41;
	add.s64 	%rd21, %rd20, %rd8;
	ld.global.f32 	%f43, [%rd21];
	add.f32 	%f44, %f42, %f43;
	add.s64 	%rd22, %rd21, %rd8;
	ld.global.f32 	%f45, [%rd22];
	add.f32 	%f46, %f44, %f45;
	add.s64 	%rd23, %rd22, %rd8;
	ld.global.f32 	%f47, [%rd23];
	add.f32 	%f85, %f46, %f47;
	add.s32 	%r36, %r36, 16;
	add.s32 	%r35, %r35, %r6;
	setp.ne.s32 	%p2, %r36, 0;
	@%p2 bra 	$L__BB2_2;
$L__BB2_3:
	setp.eq.s32 	%p3, %r3, 0;
	@%p3 bra 	$L__BB2_12;
	and.b32  	%r12, %r2, 7;
	setp.lt.u32 	%p4, %r3, 8;
	@%p4 bra 	$L__BB2_6;
	mad.lo.s32 	%r29, %r38, %r27, %r1;
	mul.wide.s32 	%rd24, %r29, 4;
	add.s64 	%rd25, %rd2, %rd24;
	ld.global.f32 	%f49, [%rd25];
	add.f32 	%f50, %f85, %f49;
	mul.wide.s32 	%rd26, %r27, 4;
	add.s64 	%rd27, %rd25, %rd26;
	ld.global.f32 	%f51, [%rd27];
	add.f32 	%f52, %f50, %f51;
	add.s64 	%rd28, %rd27, %rd26;
	ld.global.f32 	%f53, [%rd28];
	add.f32 	%f54, %f52, %f53;
	add.s64 	%rd29, %rd28, %rd26;
	ld.global.f32 	%f55, [%rd29];
	add.f32 	%f56, %f54, %f55;
	add.s64 	%rd30, %rd29, %rd26;
	ld.global.f32 	%f57, [%rd30];
	add.f32 	%f58, %f56, %f57;
	add.s64 	%rd31, %rd30, %rd26;
	ld.global.f32 	%f59, [%rd31];
	add.f32 	%f60, %f58, %f59;
	add.s64 	%rd32, %rd31, %rd26;
	ld.global.f32 	%f61, [%rd32];
	add.f32 	%f62, %f60, %f61;
	add.s64 	%rd33, %rd32, %rd26;
	ld.global.f32 	%f63, [%rd33];
	add.f32 	%f85, %f62, %f63;
	add.s32 	%r38, %r38, 8;
$L__BB2_6:
	setp.eq.s32 	%p5, %r12, 0;
	@%p5 bra 	$L__BB2_12;
	and.b32  	%r15, %r2, 3;
	setp.lt.u32 	%p6, %r12, 4;
	@%p6 bra 	$L__BB2_9;
	mad.lo.s32 	%r30, %r38, %r27, %r1;
	mul.wide.s32 	%rd34, %r30, 4;
	add.s64 	%rd35, %rd2, %rd34;
	ld.global.f32 	%f65, [%rd35];
	add.f32 	%f66, %f85, %f65;
	mul.wide.s32 	%rd36, %r27, 4;
	add.s64 	%rd37, %rd35, %rd36;
	ld.global.f32 	%f67, [%rd37];
	add.f32 	%f68, %f66, %f67;
	add.s64 	%rd38, %rd37, %rd36;
	ld.global.f32 	%f69, [%rd38];
	add.f32 	%f70, %f68, %f69;
	add.s64 	%rd39, %rd38, %rd36;
	ld.global.f32 	%f71, [%rd39];
	add.f32 	%f85, %f70, %f71;
	add.s32 	%r38, %r38, 4;
$L__BB2_9:
	setp.eq.s32 	%p7, %r15, 0;
	@%p7 bra 	$L__BB2_12;
	mad.lo.s32 	%r41, %r38, %r27, %r1;
	neg.s32 	%r40, %r15;
$L__BB2_11:
	.pragma "nounroll";
	mul.wide.s32 	%rd40, %r41, 4;
	add.s64 	%rd41, %rd2, %rd40;
	ld.global.f32 	%f72, [%rd41];
	add.f32 	%f85, %f85, %f72;
	add.s32 	%r41, %r41, %r27;
	add.s32 	%r40, %r40, 1;
	setp.ne.s32 	%p8, %r40, 0;
	@%p8 bra 	$L__BB2_11;
$L__BB2_12:
	mul.wide.u32 	%rd42, %r1, 4;
	add.s64 	%rd3, %rd1, %rd42;
	st.global.f32 	[%rd3], %f85;
	bar.sync 	0;
	setp.lt.s32 	%p9, %r27, 2;
	@%p9 bra 	$L__BB2_17;
	mov.b32 	%r42, 1;
$L__BB2_14:
	shl.b32 	%r25, %r42, 1;
	add.s32 	%r32, %r25, 1023;
	and.b32  	%r34, %r32, %r1;
	setp.ne.s32 	%p10, %r34, 0;
	add.s32 	%r26, %r42, %r1;
	setp.ge.s32 	%p11, %r26, %r27;
	or.pred  	%p12, %p10, %p11;
	@%p12 bra 	$L__BB2_16;
	mul.wide.u32 	%rd43, %r26, 4;
	add.s64 	%rd44, %rd1, %rd43;
	ld.global.f32 	%f73, [%rd44];
	ld.global.f32 	%f74, [%rd3];
	add.f32 	%f75, %f73, %f74;
	st.global.f32 	[%rd3], %f75;
$L__BB2_16:
	bar.sync 	0;
	setp.lt.s32 	%p13, %r25, %r27;
	mov.u32 	%r42, %r25;
	@%p13 bra 	$L__BB2_14;
$L__BB2_17:
	ld.global.f32 	%f76, [%rd1];
	mul.wide.s32 	%rd45, %r27, 4;
	add.s64 	%rd46, %rd1, %rd45;
	st.global.f32 	[%rd46], %f76;
	ret;

}


// ===== COMPILED SASS (sm_100) =====

	.target	sm_100

	.elftype	@"ET_EXEC"


//--------------------- .note.nv.tkinfo           --------------------------
	.section	.note.nv.tkinfo,"",@"SHT_NOTE"
	.sectionflags	@"SHF_NOTE_NV_TKINFO"
	.tkinfo
        /*0018*/ 	.word	0x00000002
        /*0030*/ 	.string	""
        /*0030*/ 	.string	"ptxas"
        /*0030*/ 	.string	"Cuda compilation tools, release 13.0, V13.0.88"
        /*0030*/ 	.string	"Build cuda_13.0.r13.0/compiler.36424714_0"
        /*0030*/ 	.string	"-arch sm_100 -m 64 "



//--------------------- .note.nv.cuinfo           --------------------------
	.section	.note.nv.cuinfo,"",@"SHT_NOTE"
	.sectionflags	@"SHF_NOTE_NV_CUINFO"
        /*0018*/ 	.short	0x0002
        /*001a*/ 	.short	0x0064
        /*001c*/ 	.short	0x0082
	.zero		2


//--------------------- .nv.info                  --------------------------
	.section	.nv.info,"",@"SHT_CUDA_INFO"
	.align	4


	//----- nvinfo : EIATTR_REGCOUNT
	.align		4
        /*0000*/ 	.byte	0x04, 0x2f
        /*0002*/ 	.short	(.L_1 - .L_0)
	.align		4
.L_0:
        /*0004*/ 	.word	index@(_Z11sumTrianglePfS_i)
        /*0008*/ 	.word	0x00000020


	//----- nvinfo : EIATTR_FRAME_SIZE
	.align		4
.L_1:
        /*000c*/ 	.byte	0x04, 0x11
        /*000e*/ 	.short	(.L_3 - .L_2)
	.align		4
.L_2:
        /*0010*/ 	.word	index@(_Z11sumTrianglePfS_i)
        /*0014*/ 	.word	0x00000000


	//----- nvinfo : EIATTR_REGCOUNT
	.align		4
.L_3:
        /*0018*/ 	.byte	0x04, 0x2f
        /*001a*/ 	.short	(.L_5 - .L_4)
	.align		4
.L_4:
        /*001c*/ 	.word	index@(_Z12sumTriangle2PfS_i)
        /*0020*/ 	.word	0x00000020


	//----- nvinfo : EIATTR_FRAME_SIZE
	.align		4
.L_5:
        /*0024*/ 	.byte	0x04, 0x11
        /*0026*/ 	.short	(.L_7 - .L_6)
	.align		4
.L_6:
        /*0028*/ 	.word	index@(_Z12sumTriangle2PfS_i)
        /*002c*/ 	.word	0x00000000


	//----- nvinfo : EIATTR_REGCOUNT
	.align		4
.L_7:
        /*0030*/ 	.byte	0x04, 0x2f
        /*0032*/ 	.short	(.L_9 - .L_8)
	.align		4
.L_8:
        /*0034*/ 	.word	index@(_Z12sumTriangle3PfS_i)
        /*0038*/ 	.word	0x00000020


	//----- nvinfo : EIATTR_FRAME_SIZE
	.align		4
.L_9:
        /*003c*/ 	.byte	0x04, 0x11
        /*003e*/ 	.short	(.L_11 - .L_10)
	.align		4
.L_10:
        /*0040*/ 	.word	index@(_Z12sumTriangle3PfS_i)
        /*0044*/ 	.word	0x00000000


	//----- nvinfo : EIATTR_MIN_STACK_SIZE
	.align		4
.L_11:
        /*0048*/ 	.byte	0x04, 0x12
        /*004a*/ 	.short	(.L_13 - .L_12)
	.align		4
.L_12:
        /*004c*/ 	.word	index@(_Z12sumTriangle3PfS_i)
        /*0050*/ 	.word	0x00000000


	//----- nvinfo : EIATTR_MIN_STACK_SIZE
	.align		4
.L_13:
        /*0054*/ 	.byte	0x04, 0x12
        /*0056*/ 	.short	(.L_15 - .L_14)
	.align		4
.L_14:
        /*0058*/ 	.word	index@(_Z12sumTriangle2PfS_i)
        /*005c*/ 	.word	0x00000000


	//----- nvinfo : EIATTR_MIN_STACK_SIZE
	.align		4
.L_15:
        /*0060*/ 	.byte	0x04, 0x12
        /*0062*/ 	.short	(.L_17 - .L_16)
	.align		4
.L_16:
        /*0064*/ 	.word	index@(_Z11sumTrianglePfS_i)
        /*0068*/ 	.word	0x00000000
.L_17:


//--------------------- .nv.compat                --------------------------
	.section	.nv.compat,"",@"SHT_CUDA_COMPAT_INFO"
	.align	4
        /*0000*/ 	.byte	0x02, 0x09, 0x00, 0x00, 0x02, 0x02, 0x01, 0x00, 0x02, 0x05, 0x05, 0x00, 0x03, 0x07, 0x01, 0x01
        /*0010*/ 	.byte	0x02, 0x03, 0x00, 0x00, 0x02, 0x06, 0x01, 0x00, 0x04, 0x0b, 0x08, 0x00, 0x09, 0x00, 0x00, 0x00
        /*0020*/ 	.byte	0x00, 0x00, 0x00, 0x00


//--------------------- .nv.info._Z12sumTriangle3PfS_i --------------------------
	.section	.nv.info._Z12sumTriangle3PfS_i,"",@"SHT_CUDA_INFO"
	.sectionflags	@""
	.align	4


	//----- nvinfo : EIATTR_CUDA_API_VERSION
	.align		4
        /*0000*/ 	.byte	0x04, 0x37
        /*0002*/ 	.short	(.L_19 - .L_18)
.L_18:
        /*0004*/ 	.word	0x00000082


	//----- nvinfo : EIATTR_KPARAM_INFO
	.align		4
.L_19:
        /*0008*/ 	.byte	0x04, 0x17
        /*000a*/ 	.short	(.L_21 - .L_20)
.L_20:
        /*000c*/ 	.word	0x00000000
        /*0010*/ 	.short	0x0002
        /*0012*/ 	.short	0x0010
        /*0014*/ 	.byte	0x00, 0xf0, 0x11, 0x00


	//----- nvinfo : EIATTR_KPARAM_INFO
	.align		4
.L_21:
        /*0018*/ 	.byte	0x04, 0x17
        /*001a*/ 	.short	(.L_23 - .L_22)
.L_22:
        /*001c*/ 	.word	0x00000000
        /*0020*/ 	.short	0x0001
        /*0022*/ 	.short	0x0008
        /*0024*/ 	.byte	0x00, 0xf5, 0x21, 0x00


	//----- nvinfo : EIATTR_KPARAM_INFO
	.align		4
.L_23:
        /*0028*/ 	.byte	0x04, 0x17
        /*002a*/ 	.short	(.L_25 - .L_24)
.L_24:
        /*002c*/ 	.word	0x00000000
        /*0030*/ 	.short	0x0000
        /*0032*/ 	.short	0x0000
        /*0034*/ 	.byte	0x00, 0xf5, 0x21, 0x00


	//----- nvinfo : EIATTR_SPARSE_MMA_MASK
	.align		4
.L_25:
        /*0038*/ 	.byte	0x03, 0x50
        /*003a*/ 	.short	0x0000


	//----- nvinfo : EIATTR_MAXREG_COUNT
	.align		4
        /*003c*/ 	.byte	0x03, 0x1b
        /*003e*/ 	.short	0x00ff


	//----- nvinfo : EIATTR_NUM_BARRIERS
	.align		4
        /*0040*/ 	.byte	0x02, 0x4c
        /*0042*/ 	.byte	0x01
	.zero		1


	//----- nvinfo : EIATTR_MERCURY_ISA_VERSION
	.align		4
        /*0044*/ 	.byte	0x03, 0x5f
        /*0046*/ 	.short	0x0101


	//----- nvinfo : EIATTR_VRC_CTA_INIT_COUNT
	.align		4
        /*0048*/ 	.byte	0x02, 0x4a
	.zero		1
	.zero		1


	//----- nvinfo : EIATTR_EXIT_INSTR_OFFSETS
	.align		4
        /*004c*/ 	.byte	0x04, 0x1c
        /*004e*/ 	.short	(.L_27 - .L_26)


	//   ....[0]....
.L_26:
        /*0050*/ 	.word	0x00000af0


	//----- nvinfo : EIATTR_CRS_STACK_SIZE
	.align		4
.L_27:
        /*0054*/ 	.byte	0x04, 0x1e
        /*0056*/ 	.short	(.L_29 - .L_28)
.L_28:
        /*0058*/ 	.word	0x00000000


	//----- nvinfo : EIATTR_CBANK_PARAM_SIZE
	.align		4
.L_29:
        /*005c*/ 	.byte	0x03, 0x19
        /*005e*/ 	.short	0x0014


	//----- nvinfo : EIATTR_PARAM_CBANK
	.align		4
        /*0060*/ 	.byte	0x04, 0x0a
        /*0062*/ 	.short	(.L_31 - .L_30)
	.align		4
.L_30:
        /*0064*/ 	.word	index@(.nv.constant0._Z12sumTriangle3PfS_i)
        /*0068*/ 	.short	0x0380
        /*006a*/ 	.short	0x0014


	//----- nvinfo : EIATTR_SW_WAR
	.align		4
.L_31:
        /*006c*/ 	.byte	0x04, 0x36
        /*006e*/ 	.short	(.L_33 - .L_32)
.L_32:
        /*0070*/ 	.word	0x00000008
.L_33:


//--------------------- .nv.info._Z12sumTriangle2PfS_i --------------------------
	.section	.nv.info._Z12sumTriangle2PfS_i,"",@"SHT_CUDA_INFO"
	.sectionflags	@""
	.align	4


	//----- nvinfo : EIATTR_CUDA_API_VERSION
	.align		4
        /*0000*/ 	.byte	0x04, 0x37
        /*0002*/ 	.short	(.L_35 - .L_34)
.L_34:
        /*0004*/ 	.word	0x00000082


	//----- nvinfo : EIATTR_KPARAM_INFO
	.align		4
.L_35:
        /*0008*/ 	.byte	0x04, 0x17
        /*000a*/ 	.short	(.L_37 - .L_36)
.L_36:
        /*000c*/ 	.word	0x00000000
        /*0010*/ 	.short	0x0002
        /*0012*/ 	.short	0x0010
        /*0014*/ 	.byte	0x00, 0xf0, 0x11, 0x00


	//----- nvinfo : EIATTR_KPARAM_INFO
	.align		4
.L_37:
        /*0018*/ 	.byte	0x04, 0x17
        /*001a*/ 	.short	(.L_39 - .L_38)
.L_38:
        /*001c*/ 	.word	0x00000000
        /*0020*/ 	.short	0x0001
        /*0022*/ 	.short	0x0008
        /*0024*/ 	.byte	0x00, 0xf5, 0x21, 0x00


	//----- nvinfo : EIATTR_KPARAM_INFO
	.align		4
.L_39:
        /*0028*/ 	.byte	0x04, 0x17
        /*002a*/ 	.short	(.L_41 - .L_40)
.L_40:
        /*002c*/ 	.word	0x00000000
        /*0030*/ 	.short	0x0000
        /*0032*/ 	.short	0x0000
        /*0034*/ 	.byte	0x00, 0xf5, 0x21, 0x00


	//----- nvinfo : EIATTR_SPARSE_MMA_MASK
	.align		4
.L_41:
        /*0038*/ 	.byte	0x03, 0x50
        /*003a*/ 	.short	0x0000


	//----- nvinfo : EIATTR_MAXREG_COUNT
	.align		4
        /*003c*/ 	.byte	0x03, 0x1b
        /*003e*/ 	.short	0x00ff


	//----- nvinfo : EIATTR_NUM_BARRIERS
	.align		4
        /*0040*/ 	.byte	0x02, 0x4c
        /*0042*/ 	.byte	0x01
	.zero		1


	//----- nvinfo : EIATTR_MERCURY_ISA_VERSION
	.align		4
        /*0044*/ 	.byte	0x03, 0x5f
        /*0046*/ 	.short	0x0101


	//----- nvinfo : EIATTR_VRC_CTA_INIT_COUNT
	.align		4
        /*0048*/ 	.byte	0x02, 0x4a
	.zero		1
	.zero		1


	//----- nvinfo : EIATTR_EXIT_INSTR_OFFSETS
	.align		4
        /*004c*/ 	.byte	0x04, 0x1c
        /*004e*/ 	.short	(.L_43 - .L_42)


	//   ....[0]....
.L_42:
        /*0050*/ 	.word	0x00000990


	//   ....[1]....
        /*0054*/ 	.word	0x00001060


	//----- nvinfo : EIATTR_CRS_STACK_SIZE
	.align		4
.L_43:
        /*0058*/ 	.byte	0x04, 0x1e
        /*005a*/ 	.short	(.L_45 - .L_44)
.L_44:
        /*005c*/ 	.word	0x00000000


	//----- nvinfo : EIATTR_CBANK_PARAM_SIZE
	.align		4
.L_45:
        /*0060*/ 	.byte	0x03, 0x19
        /*0062*/ 	.short	0x0014


	//----- nvinfo : EIATTR_PARAM_CBANK
	.align		4
        /*0064*/ 	.byte	0x04, 0x0a
        /*0066*/ 	.short	(.L_47 - .L_46)
	.align		4
.L_46:
        /*0068*/ 	.word	index@(.nv.constant0._Z12sumTriangle2PfS_i)
        /*006c*/ 	.short	0x0380
        /*006e*/ 	.short	0x0014


	//----- nvinfo : EIATTR_SW_WAR
	.align		4
.L_47:
        /*0070*/ 	.byte	0x04, 0x36
        /*0072*/ 	.short	(.L_49 - .L_48)
.L_48:
        /*0074*/ 	.word	0x00000008
.L_49:


//--------------------- .nv.info._Z11sumTrianglePfS_i --------------------------
	.section	.nv.info._Z11sumTrianglePfS_i,"",@"SHT_CUDA_INFO"
	.sectionflags	@""
	.align	4


	//----- nvinfo : EIATTR_CUDA_API_VERSION
	.align		4
        /*0000*/ 	.byte	0x04, 0x37
        /*0002*/ 	.short	(.L_51 - .L_50)
.L_50:
        /*0004*/ 	.word	0x00000082


	//----- nvinfo : EIATTR_KPARAM_INFO
	.align		4
.L_51:
        /*0008*/ 	.byte	0x04, 0x17
        /*000a*/ 	.short	(.L_53 - .L_52)
.L_52:
        /*000c*/ 	.word	0x00000000
        /*0010*/ 	.short	0x0002
        /*0012*/ 	.short	0x0010
        /*0014*/ 	.byte	0x00, 0xf0, 0x11, 0x00


	//----- nvinfo : EIATTR_KPARAM_INFO
	.align		4
.L_53:
        /*0018*/ 	.byte	0x04, 0x17
        /*001a*/ 	.short	(.L_55 - .L_54)
.L_54:
        /*001c*/ 	.word	0x00000000
        /*0020*/ 	.short	0x0001
        /*0022*/ 	.short	0x0008
        /*0024*/ 	.byte	0x00, 0xf5, 0x21, 0x00


	//----- nvinfo : EIATTR_KPARAM_INFO
	.align		4
.L_55:
        /*0028*/ 	.byte	0x04, 0x17
        /*002a*/ 	.short	(.L_57 - .L_56)
.L_56:
        /*002c*/ 	.word	0x00000000
        /*0030*/ 	.short	0x0000
        /*0032*/ 	.short	0x0000
        /*0034*/ 	.byte	0x00, 0xf5, 0x21, 0x00


	//----- nvinfo : EIATTR_SPARSE_MMA_MASK
	.align		4
.L_57:
        /*0038*/ 	.byte	0x03, 0x50
        /*003a*/ 	.short	0x0000


	//----- nvinfo : EIATTR_MAXREG_COUNT
	.align		4
        /*003c*/ 	.byte	0x03, 0x1b
        /*003e*/ 	.short	0x00ff


	//----- nvinfo : EIATTR_NUM_BARRIERS
	.align		4
        /*0040*/ 	.byte	0x02, 0x4c
        /*0042*/ 	.byte	0x01
	.zero		1


	//----- nvinfo : EIATTR_MERCURY_ISA_VERSION
	.align		4
        /*0044*/ 	.byte	0x03, 0x5f
        /*0046*/ 	.short	0x0101


	//----- nvinfo : EIATTR_VRC_CTA_INIT_COUNT
	.align		4
        /*0048*/ 	.byte	0x02, 0x4a
	.zero		1
	.zero		1


	//----- nvinfo : EIATTR_EXIT_INSTR_OFFSETS
	.align		4
        /*004c*/ 	.byte	0x04, 0x1c
        /*004e*/ 	.short	(.L_59 - .L_58)


	//   ....[0]....
.L_58:
        /*0050*/ 	.word	0x00000950


	//   ....[1]....
        /*0054*/ 	.word	0x00000fe0


	//----- nvinfo : EIATTR_CRS_STACK_SIZE
	.align		4
.L_59:
        /*0058*/ 	.byte	0x04, 0x1e
        /*005a*/ 	.short	(.L_61 - .L_60)
.L_60:
        /*005c*/ 	.word	0x00000000


	//----- nvinfo : EIATTR_CBANK_PARAM_SIZE
	.align		4
.L_61:
        /*0060*/ 	.byte	0x03, 0x19
        /*0062*/ 	.short	0x0014


	//----- nvinfo : EIATTR_PARAM_CBANK
	.align		4
        /*0064*/ 	.byte	0x04, 0x0a
        /*0066*/ 	.short	(.L_63 - .L_62)
	.align		4
.L_62:
        /*0068*/ 	.word	index@(.nv.constant0._Z11sumTrianglePfS_i)
        /*006c*/ 	.short	0x0380
        /*006e*/ 	.short	0x0014


	//----- nvinfo : EIATTR_SW_WAR
	.align		4
.L_63:
        /*0070*/ 	.byte	0x04, 0x36
        /*0072*/ 	.short	(.L_65 - .L_64)
.L_64:
        /*0074*/ 	.word	0x00000008
.L_65:


//--------------------- .nv.callgraph             --------------------------
	.section	.nv.callgraph,"",@"SHT_CUDA_CALLGRAPH"
	.align	4
	.sectionentsize	8
	.align		4
        /*0000*/ 	.word	0x00000000
	.align		4
        /*0004*/ 	.word	0xffffffff
	.align		4
        /*0008*/ 	.word	0x00000000
	.align		4
        /*000c*/ 	.word	0xfffffffe
	.align		4
        /*0010*/ 	.word	0x00000000
	.align		4
        /*0014*/ 	.word	0xfffffffd
	.align		4
        /*0018*/ 	.word	0x00000000
	.align		4
        /*001c*/ 	.word	0xfffffffc


//--------------------- .text._Z12sumTriangle3PfS_i --------------------------
	.section	.text._Z12sumTriangle3PfS_i,"ax",@progbits
	.align	128
        .global         _Z12sumTriangle3PfS_i
        .type           _Z12sumTriangle3PfS_i,@function
        .size           _Z12sumTriangle3PfS_i,(.L_x_51 - _Z12sumTriangle3PfS_i)
        .other          _Z12sumTriangle3PfS_i,@"STO_CUDA_ENTRY STV_DEFAULT"
_Z12sumTriangle3PfS_i:
.text._Z12sumTriangle3PfS_i:
[----:B------:R-:W-:Y:S01]  /*0000*/  LDC R1, c[0x0][0x37c] ;  /* 0x0000df00ff017b82 */ /* 0x000fe20000000800 */
[----:B------:R-:W0:Y:S01]  /*0010*/  S2R R0, SR_TID.X ;  /* 0x0000000000007919 */ /* 0x000e220000002100 */
[----:B------:R-:W1:Y:S01]  /*0020*/  LDCU.64 UR8, c[0x0][0x358] ;  /* 0x00006b00ff0877ac */ /* 0x000e620008000a00 */
[----:B------:R-:W-:Y:S01]  /*0030*/  BSSY.RECONVERGENT B0, `(.L_x_0) ;  /* 0x0000042000007945 */ /* 0x000fe20003800200 */
[----:B------:R-:W-:Y:S01]  /*0040*/  HFMA2 R5, -RZ, RZ, 0, 0 ;  /* 0x00000000ff057431 */ /* 0x000fe200000001ff */
[----:B------:R-:W-:Y:S02]  /*0050*/  MOV R7, RZ ;  /* 0x000000ff00077202 */ /* 0x000fe40000000f00 */
[C---:B0-----:R-:W-:Y:S02]  /*0060*/  ISETP.GE.U32.AND P1, PT, R0.reuse, 0xf, PT ;  /* 0x0000000f0000780c */ /* 0x041fe40003f26070 */
[----:B------:R-:W-:-:S04]  /*0070*/  IADD3 R2, PT, PT, R0, 0x1, RZ ;  /* 0x0000000100027810 */ /* 0x000fc80007ffe0ff */
[----:B------:R-:W-:-:S04]  /*0080*/  LOP3.LUT R3, R2, 0xf, RZ, 0xc0, !PT ;  /* 0x0000000f02037812 */ /* 0x000fc800078ec0ff */
[----:B------:R-:W-:-:S03]  /*0090*/  ISETP.NE.AND P0, PT, R3, RZ, PT ;  /* 0x000000ff0300720c */ /* 0x000fc60003f05270 */
[----:B-1----:R-:W-:Y:S10]  /*00a0*/  @!P1 BRA `(.L_x_1) ;  /* 0x0000000000e89947 */ /* 0x002ff40003800000 */
[----:B------:R-:W-:Y:S02]  /*00b0*/  LOP3.LUT R5, R2, 0x7f0, RZ, 0xc0, !PT ;  /* 0x000007f002057812 */ /* 0x000fe400078ec0ff */
[----:B------:R-:W-:Y:S02]  /*00c0*/  MOV R7, RZ ;  /* 0x000000ff00077202 */ /* 0x000fe40000000f00 */
[----:B------:R-:W-:Y:S02]  /*00d0*/  MOV R6, R0 ;  /* 0x0000000000067202 */ /* 0x000fe40000000f00 */
[----:B------:R-:W-:-:S07]  /*00e0*/  IADD3 R8, PT, PT, -R5, RZ, RZ ;  /* 0x000000ff05087210 */ /* 0x000fce0007ffe1ff */
.L_x_2:
[----:B------:R-:W0:Y:S08]  /*00f0*/  LDC.64 R14, c[0x0][0x380] ;  /* 0x0000e000ff0e7b82 */ /* 0x000e300000000a00 */
[----:B------:R-:W1:Y:S01]  /*0100*/  LDC R9, c[0x0][0x390] ;  /* 0x0000e400ff097b82 */ /* 0x000e620000000800 */
[----:B0-----:R-:W-:-:S05]  /*0110*/  IMAD.WIDE R14, R6, 0x4, R14 ;  /* 0x00000004060e7825 */ /* 0x001fca00078e020e */
[----:B------:R-:W2:Y:S01]  /*0120*/  LDG.E R4, desc[UR8][R14.64] ;  /* 0x000000080e047981 */ /* 0x000ea2000c1e1900 */
[----:B-1----:R-:W-:-:S04]  /*0130*/  IMAD.WIDE R28, R9, 0x4, R14 ;  /* 0x00000004091c7825 */ /* 0x002fc800078e020e */
[C---:B------:R-:W-:Y:S02]  /*0140*/  IMAD.WIDE R12, R9.reuse, 0x4, R28 ;  /* 0x00000004090c7825 */ /* 0x040fe400078e021c */
[----:B------:R-:W3:Y:S02]  /*0150*/  LDG.E R28, desc[UR8][R28.64] ;  /* 0x000000081c1c7981 */ /* 0x000ee4000c1e1900 */
[C---:B------:R-:W-:Y:S02]  /*0160*/  IMAD.WIDE R20, R9.reuse, 0x4, R12 ;  /* 0x0000000409147825 */ /* 0x040fe400078e020c */
[----:B------:R0:W4:Y:S04]  /*0170*/  LDG.E R27, desc[UR8][R12.64] ;  /* 0x000000080c1b7981 */ /* 0x000128000c1e1900 */
[----:B------:R-:W5:Y:S01]  /*0180*/  LDG.E R26, desc[UR8][R20.64] ;  /* 0x00000008141a7981 */ /* 0x000f62000c1e1900 */
[----:B------:R-:W-:-:S05]  /*0190*/  IMAD.WIDE R24, R9, 0x4, R20 ;  /* 0x0000000409187825 */ /* 0x000fca00078e0214 */
[----:B------:R-:W5:Y:S01]  /*01a0*/  LDG.E R23, desc[UR8][R24.64] ;  /* 0x0000000818177981 */ /* 0x000f62000c1e1900 */
[----:B------:R-:W-:-:S05]  /*01b0*/  IMAD.WIDE R16, R9, 0x4, R24 ;  /* 0x0000000409107825 */ /* 0x000fca00078e0218 */
[----:B------:R1:W5:Y:S01]  /*01c0*/  LDG.E R22, desc[UR8][R16.64] ;  /* 0x0000000810167981 */ /* 0x000362000c1e1900 */
[----:B------:R-:W-:-:S04]  /*01d0*/  IMAD.WIDE R10, R9, 0x4, R16 ;  /* 0x00000004090a7825 */ /* 0x000fc800078e0210 */
[C---:B------:R-:W-:Y:S02]  /*01e0*/  IMAD.WIDE R18, R9.reuse, 0x4, R10 ;  /* 0x0000000409127825 */ /* 0x040fe400078e020a */
[----:B------:R-:W5:Y:S02]  /*01f0*/  LDG.E R11, desc[UR8][R10.64] ;  /* 0x000000080a0b7981 */ /* 0x000f64000c1e1900 */
[----:B0-----:R-:W-:-:S05]  /*0200*/  IMAD.WIDE R12, R9, 0x4, R18 ;  /* 0x00000004090c7825 */ /* 0x001fca00078e0212 */
[----:B------:R-:W5:Y:S01]  /*0210*/  LDG.E R29, desc[UR8][R12.64] ;  /* 0x000000080c1d7981 */ /* 0x000f62000c1e1900 */
[----:B------:R-:W-:-:S03]  /*0220*/  IMAD.WIDE R14, R9, 0x4, R12 ;  /* 0x00000004090e7825 */ /* 0x000fc600078e020c */
[----:B------:R0:W5:Y:S01]  /*0230*/  LDG.E R10, desc[UR8][R18.64] ;  /* 0x00000008120a7981 */ /* 0x000162000c1e1900 */
[----:B-1----:R-:W-:-:S03]  /*0240*/  IMAD.WIDE R16, R9, 0x4, R14 ;  /* 0x0000000409107825 */ /* 0x002fc600078e020e */
[----:B------:R-:W5:Y:S01]  /*0250*/  LDG.E R14, desc[UR8][R14.64] ;  /* 0x000000080e0e7981 */ /* 0x000f62000c1e1900 */
[----:B0-----:R-:W-:-:S03]  /*0260*/  IMAD.WIDE R18, R9, 0x4, R16 ;  /* 0x0000000409127825 */ /* 0x001fc600078e0210 */
[----:B------:R0:W5:Y:S01]  /*0270*/  LDG.E R15, desc[UR8][R16.64] ;  /* 0x00000008100f7981 */ /* 0x000162000c1e1900 */
[----:B------:R-:W-:-:S03]  /*0280*/  IMAD.WIDE R20, R9, 0x4, R18 ;  /* 0x0000000409147825 */ /* 0x000fc600078e0212 */
[----:B------:R-:W5:Y:S01]  /*0290*/  LDG.E R18, desc[UR8][R18.64] ;  /* 0x0000000812127981 */ /* 0x000f62000c1e1900 */
[----:B------:R-:W-:-:S03]  /*02a0*/  IMAD.WIDE R24, R9, 0x4, R20 ;  /* 0x0000000409187825 */ /* 0x000fc600078e0214 */
[----:B------:R-:W5:Y:S01]  /*02b0*/  LDG.E R20, desc[UR8][R20.64] ;  /* 0x0000000814147981 */ /* 0x000f62000c1e1900 */
[----:B------:R-:W-:-:S03]  /*02c0*/  IMAD.WIDE R12, R9, 0x4, R24 ;  /* 0x00000004090c7825 */ /* 0x000fc600078e0218 */
[----:B------:R-:W5:Y:S01]  /*02d0*/  LDG.E R24, desc[UR8][R24.64] ;  /* 0x0000000818187981 */ /* 0x000f62000c1e1900 */
[----:B0-----:R-:W-:-:S03]  /*02e0*/  IMAD.WIDE R16, R9, 0x4, R12 ;  /* 0x0000000409107825 */ /* 0x001fc600078e020c */
[----:B------:R-:W5:Y:S04]  /*02f0*/  LDG.E R19, desc[UR8][R12.64] ;  /* 0x000000080c137981 */ /* 0x000f68000c1e1900 */
[----:B------:R-:W5:Y:S01]  /*0300*/  LDG.E R16, desc[UR8][R16.64] ;  /* 0x0000000810107981 */ /* 0x000f62000c1e1900 */
[----:B------:R-:W-:-:S04]  /*0310*/  IADD3 R8, PT, PT, R8, 0x10, RZ ;  /* 0x0000001008087810 */ /* 0x000fc80007ffe0ff */
[----:B------:R-:W-:Y:S02]  /*0320*/  ISETP.NE.AND P1, PT, R8, RZ, PT ;  /* 0x000000ff0800720c */ /* 0x000fe40003f25270 */
[----:B------:R-:W-:Y:S01]  /*0330*/  LEA R6, R9, R6, 0x4 ;  /* 0x0000000609067211 */ /* 0x000fe200078e20ff */
[----:B--2---:R-:W-:-:S04]  /*0340*/  FADD R7, R4, R7 ;  /* 0x0000000704077221 */ /* 0x004fc80000000000 */
[----:B---3--:R-:W-:-:S04]  /*0350*/  FADD R28, R7, R28 ;  /* 0x0000001c071c7221 */ /* 0x008fc80000000000 */
[----:B----4-:R-:W-:-:S04]  /*0360*/  FADD R27, R28, R27 ;  /* 0x0000001b1c1b7221 */ /* 0x010fc80000000000 */
[----:B-----5:R-:W-:-:S04]  /*0370*/  FADD R26, R27, R26 ;  /* 0x0000001a1b1a7221 */ /* 0x020fc80000000000 */
[----:B------:R-:W-:-:S04]  /*0380*/  FADD R23, R26, R23 ;  /* 0x000000171a177221 */ /* 0x000fc80000000000 */
        /* <DEDUP_REMOVED lines=10> */
[----:B------:R-:W-:Y:S01]  /*0430*/  FADD R7, R19, R16 ;  /* 0x0000001013077221 */ /* 0x000fe20000000000 */
[----:B------:R-:W-:Y:S06]  /*0440*/  @P1 BRA `(.L_x_2) ;  /* 0xfffffffc00281947 */ /* 0x000fec000383ffff */
.L_x_1:
[----:B------:R-:W-:Y:S05]  /*0450*/  BSYNC.RECONVERGENT B0 ;  /* 0x0000000000007941 */ /* 0x000fea0003800200 */
.L_x_0:
[----:B------:R-:W-:Y:S04]  /*0460*/  BSSY.RECONVERGENT B0, `(.L_x_3) ;  /* 0x0000047000007945 */ /* 0x000fe80003800200 */
[----:B------:R-:W-:Y:S05]  /*0470*/  @!P0 BRA `(.L_x_4) ;  /* 0x0000000400148947 */ /* 0x000fea0003800000 */
[----:B------:R-:W-:Y:S01]  /*0480*/  ISETP.GE.U32.AND P0, PT, R3, 0x8, PT ;  /* 0x000000080300780c */ /* 0x000fe20003f06070 */
[----:B------:R-:W-:Y:S01]  /*0490*/  BSSY.RECONVERGENT B1, `(.L_x_5) ;  /* 0x0000020000017945 */ /* 0x000fe20003800200 */
[----:B------:R-:W-:-:S04]  /*04a0*/  LOP3.LUT R4, R2, 0x7, RZ, 0xc0, !PT ;  /* 0x0000000702047812 */ /* 0x000fc800078ec0ff */
[----:B------:R-:W-:-:S07]  /*04b0*/  ISETP.NE.AND P1, PT, R4, RZ, PT ;  /* 0x000000ff0400720c */ /* 0x000fce0003f25270 */
[----:B------:R-:W-:Y:S06]  /*04c0*/  @!P0 BRA `(.L_x_6) ;  /* 0x0000000000708947 */ /* 0x000fec0003800000 */
[----:B------:R-:W0:Y:S08]  /*04d0*/  LDC R23, c[0x0][0x390] ;  /* 0x0000e400ff177b82 */ /* 0x000e300000000800 */
[----:B------:R-:W1:Y:S01]  /*04e0*/  LDC.64 R14, c[0x0][0x380] ;  /* 0x0000e000ff0e7b82 */ /* 0x000e620000000a00 */
[----:B0-----:R-:W-:-:S04]  /*04f0*/  IMAD R3, R5, R23, R0 ;  /* 0x0000001705037224 */ /* 0x001fc800078e0200 */
[----:B-1----:R-:W-:-:S04]  /*0500*/  IMAD.WIDE R14, R3, 0x4, R14 ;  /* 0x00000004030e7825 */ /* 0x002fc800078e020e */
[C---:B------:R-:W-:Y:S02]  /*0510*/  IMAD.WIDE R16, R23.reuse, 0x4, R14 ;  /* 0x0000000417107825 */ /* 0x040fe400078e020e */
[----:B------:R-:W2:Y:S02]  /*0520*/  LDG.E R14, desc[UR8][R14.64] ;  /* 0x000000080e0e7981 */ /* 0x000ea4000c1e1900 */
[C---:B------:R-:W-:Y:S02]  /*0530*/  IMAD.WIDE R18, R23.reuse, 0x4, R16 ;  /* 0x0000000417127825 */ /* 0x040fe400078e0210 */
[----:B------:R-:W3:Y:S02]  /*0540*/  LDG.E R17, desc[UR8][R16.64] ;  /* 0x0000000810117981 */ /* 0x000ee4000c1e1900 */
[C---:B------:R-:W-:Y:S02]  /*0550*/  IMAD.WIDE R8, R23.reuse, 0x4, R18 ;  /* 0x0000000417087825 */ /* 0x040fe400078e0212 */
[----:B------:R-:W4:Y:S02]  /*0560*/  LDG.E R19, desc[UR8][R18.64] ;  /* 0x0000000812137981 */ /* 0x000f24000c1e1900 */
[----:B------:R-:W-:-:S02]  /*0570*/  IMAD.WIDE R20, R23, 0x4, R8 ;  /* 0x0000000417147825 */ /* 0x000fc400078e0208 */
[----:B------:R-:W5:Y:S02]  /*0580*/  LDG.E R9, desc[UR8][R8.64] ;  /* 0x0000000808097981 */ /* 0x000f64000c1e1900 */
[C---:B------:R-:W-:Y:S02]  /*0590*/  IMAD.WIDE R10, R23.reuse, 0x4, R20 ;  /* 0x00000004170a7825 */ /* 0x040fe400078e0214 */
[----:B------:R-:W5:Y:S02]  /*05a0*/  LDG.E R21, desc[UR8][R20.64] ;  /* 0x0000000814157981 */ /* 0x000f64000c1e1900 */
[C---:B------:R-:W-:Y:S02]  /*05b0*/  IMAD.WIDE R12, R23.reuse, 0x4, R10 ;  /* 0x00000004170c7825 */ /* 0x040fe400078e020a */
[----:B------:R-:W5:Y:S02]  /*05c0*/  LDG.E R11, desc[UR8][R10.64] ;  /* 0x000000080a0b7981 */ /* 0x000f64000c1e1900 */
[----:B------:R-:W-:-:S02]  /*05d0*/  IMAD.WIDE R22, R23, 0x4, R12 ;  /* 0x0000000417167825 */ /* 0x000fc400078e020c */
[----:B------:R-:W5:Y:S04]  /*05e0*/  LDG.E R13, desc[UR8][R12.64] ;  /* 0x000000080c0d7981 */ /* 0x000f68000c1e1900 */
[----:B------:R-:W5:Y:S01]  /*05f0*/  LDG.E R23, desc[UR8][R22.64] ;  /* 0x0000000816177981 */ /* 0x000f62000c1e1900 */
[----:B------:R-:W-:Y:S01]  /*0600*/  IADD3 R5, PT, PT, R5, 0x8, RZ ;  /* 0x0000000805057810 */ /* 0x000fe20007ffe0ff */
[----:B--2---:R-:W-:-:S04]  /*0610*/  FADD R14, R7, R14 ;  /* 0x0000000e070e7221 */ /* 0x004fc80000000000 */
[----:B---3--:R-:W-:-:S04]  /*0620*/  FADD R14, R14, R17 ;  /* 0x000000110e0e7221 */ /* 0x008fc80000000000 */
[----:B----4-:R-:W-:-:S04]  /*0630*/  FADD R14, R14, R19 ;  /* 0x000000130e0e7221 */ /* 0x010fc80000000000 */
[----:B-----5:R-:W-:-:S04]  /*0640*/  FADD R14, R14, R9 ;  /* 0x000000090e0e7221 */ /* 0x020fc80000000000 */
[----:B------:R-:W-:-:S04]  /*0650*/  FADD R14, R14, R21 ;  /* 0x000000150e0e7221 */ /* 0x000fc80000000000 */
[----:B------:R-:W-:-:S04]  /*0660*/  FADD R14, R14, R11 ;  /* 0x0000000b0e0e7221 */ /* 0x000fc80000000000 */
[----:B------:R-:W-:-:S04]  /*0670*/  FADD R14, R14, R13 ;  /* 0x0000000d0e0e7221 */ /* 0x000fc80000000000 */
[----:B------:R-:W-:-:S07]  /*0680*/  FADD R7, R14, R23 ;  /* 0x000000170e077221 */ /* 0x000fce0000000000 */
.L_x_6:
[----:B------:R-:W-:Y:S05]  /*0690*/  BSYNC.RECONVERGENT B1 ;  /* 0x0000000000017941 */ /* 0x000fea0003800200 */
.L_x_5:
        /* <DEDUP_REMOVED lines=14> */
[----:B------:R-:W-:Y:S02]  /*0780*/  IMAD.WIDE R12, R13, 0x4, R10 ;  /* 0x000000040d0c7825 */ /* 0x000fe400078e020a */
[----:B------:R-:W4:Y:S04]  /*0790*/  LDG.E R10, desc[UR8][R10.64] ;  /* 0x000000080a0a7981 */ /* 0x000f28000c1e1900 */
[----:B------:R-:W5:Y:S01]  /*07a0*/  LDG.E R12, desc[UR8][R12.64] ;  /* 0x000000080c0c7981 */ /* 0x000f62000c1e1900 */
[----:B------:R-:W-:Y:S01]  /*07b0*/  IADD3 R5, PT, PT, R5, 0x4, RZ ;  /* 0x0000000405057810 */ /* 0x000fe20007ffe0ff */
[----:B--2---:R-:W-:-:S04]  /*07c0*/  FADD R7, R7, R2 ;  /* 0x0000000207077221 */ /* 0x004fc80000000000 */
[----:B---3--:R-:W-:-:S04]  /*07d0*/  FADD R7, R7, R8 ;  /* 0x0000000807077221 */ /* 0x008fc80000000000 */
[----:B----4-:R-:W-:-:S04]  /*07e0*/  FADD R7, R7, R10 ;  /* 0x0000000a07077221 */ /* 0x010fc80000000000 */
[----:B-----5:R-:W-:-:S07]  /*07f0*/  FADD R7, R7, R12 ;  /* 0x0000000c07077221 */ /* 0x020fce0000000000 */
.L_x_8:
[----:B------:R-:W-:Y:S05]  /*0800*/  BSYNC.RECONVERGENT B1 ;  /* 0x0000000000017941 */ /* 0x000fea0003800200 */
.L_x_7:
[----:B------:R-:W-:Y:S05]  /*0810*/  @!P1 BRA `(.L_x_4) ;  /* 0x00000000002c9947 */ /* 0x000fea0003800000 */
[----:B------:R-:W0:Y:S01]  /*0820*/  LDC R4, c[0x0][0x390] ;  /* 0x0000e400ff047b82 */ /* 0x000e220000000800 */
[----:B------:R-:W-:-:S07]  /*0830*/  IADD3 R6, PT, PT, -R6, RZ, RZ ;  /* 0x000000ff06067210 */ /* 0x000fce0007ffe1ff */
[----:B------:R-:W1:Y:S01]  /*0840*/  LDC.64 R8, c[0x0][0x380] ;  /* 0x0000e000ff087b82 */ /* 0x000e620000000a00 */
[----:B0-----:R-:W-:-:S07]  /*0850*/  IMAD R5, R5, R4, R0 ;  /* 0x0000000405057224 */ /* 0x001fce00078e0200 */
.L_x_9:
[----:B-1----:R-:W-:-:S06]  /*0860*/  IMAD.WIDE R2, R5, 0x4, R8 ;  /* 0x0000000405027825 */ /* 0x002fcc00078e0208 */
[----:B------:R-:W2:Y:S01]  /*0870*/  LDG.E R2, desc[UR8][R2.64] ;  /* 0x0000000802027981 */ /* 0x000ea2000c1e1900 */
[----:B------:R-:W-:Y:S02]  /*0880*/  IADD3 R6, PT, PT, R6, 0x1, RZ ;  /* 0x0000000106067810 */ /* 0x000fe40007ffe0ff */
[----:B------:R-:W-:Y:S02]  /*0890*/  IADD3 R5, PT, PT, R5, R4, RZ ;  /* 0x0000000405057210 */ /* 0x000fe40007ffe0ff */
[----:B------:R-:W-:Y:S01]  /*08a0*/  ISETP.NE.AND P0, PT, R6, RZ, PT ;  /* 0x000000ff0600720c */ /* 0x000fe20003f05270 */
[----:B--2---:R-:W-:-:S12]  /*08b0*/  FADD R7, R2, R7 ;  /* 0x0000000702077221 */ /* 0x004fd80000000000 */
[----:B------:R-:W-:Y:S05]  /*08c0*/  @P0 BRA `(.L_x_9) ;  /* 0xfffffffc00e40947 */ /* 0x000fea000383ffff */
.L_x_4:
[----:B------:R-:W-:Y:S05]  /*08d0*/  BSYNC.RECONVERGENT B0 ;  /* 0x0000000000007941 */ /* 0x000fea0003800200 */
.L_x_3:
[----:B------:R-:W0:Y:S01]  /*08e0*/  LDCU UR4, c[0x0][0x390] ;  /* 0x00007200ff0477ac */ /* 0x000e220008000800 */
[----:B------:R-:W1:Y:S01]  /*08f0*/  LDC.64 R2, c[0x0][0x388] ;  /* 0x0000e200ff027b82 */ /* 0x000e620000000a00 */
[----:B0-----:R-:W-:-:S04]  /*0900*/  MOV R8, UR4 ;  /* 0x0000000400087c02 */ /* 0x001fc80008000f00 */
[----:B------:R-:W-:Y:S01]  /*0910*/  ISETP.GE.AND P0, PT, R8, 0x2, PT ;  /* 0x000000020800780c */ /* 0x000fe20003f06270 */
[----:B-1----:R-:W-:-:S05]  /*0920*/  IMAD.WIDE.U32 R2, R0, 0x4, R2 ;  /* 0x0000000400027825 */ /* 0x002fca00078e0002 */
[----:B------:R0:W-:Y:S01]  /*0930*/  STG.E desc[UR8][R2.64], R7 ;  /* 0x0000000702007986 */ /* 0x0001e2000c101908 */
[----:B------:R-:W-:Y:S06]  /*0940*/  BAR.SYNC.DEFER_BLOCKING 0x0 ;  /* 0x0000000000007b1d */ /* 0x000fec0000010000 */
[----:B------:R-:W-:Y:S05]  /*0950*/  @!P0 BRA `(.L_x_10) ;  /* 0x0000000000508947 */ /* 0x000fea0003800000 */
[----:B------:R-:W1:Y:S01]  /*0960*/  LDC R8, c[0x0][0x390] ;  /* 0x0000e400ff087b82 */ /* 0x000e620000000800 */
[----:B------:R-:W-:-:S07]  /*0970*/  UMOV UR4, 0x1 ;  /* 0x0000000100047882 */ /* 0x000fce0000000000 */
[----:B0-----:R-:W0:Y:S02]  /*0980*/  LDC.64 R6, c[0x0][0x388] ;  /* 0x0000e200ff067b82 */ /* 0x001e240000000a00 */
.L_x_13:
[----:B------:R-:W-:Y:S02]  /*0990*/  USHF.L.U32 UR5, UR4, 0x1, URZ ;  /* 0x0000000104057899 */ /* 0x000fe400080006ff */
[----:B------:R-:W-:Y:S01]  /*09a0*/  IADD3 R5, PT, PT, R0, UR4, RZ ;  /* 0x0000000400057c10 */ /* 0x000fe2000fffe0ff */
[----:B------:R-:W-:Y:S01]  /*09b0*/  BSSY.RECONVERGENT B0, `(.L_x_11) ;  /* 0x000000a000007945 */ /* 0x000fe20003800200 */
[----:B------:R-:W-:-:S06]  /*09c0*/  UIADD3 UR6, UPT, UPT, UR5, 0x3ff, URZ ;  /* 0x000003ff05067890 */ /* 0x000fcc000fffe0ff */
[----:B------:R-:W-:-:S04]  /*09d0*/  LOP3.LUT P0, RZ, R0, UR6, RZ, 0xc0, !PT ;  /* 0x0000000600ff7c12 */ /* 0x000fc8000f80c0ff */
[----:B-1----:R-:W-:-:S13]  /*09e0*/  ISETP.GE.OR P0, PT, R5, R8, P0 ;  /* 0x000000080500720c */ /* 0x002fda0000706670 */
[----:B------:R-:W-:Y:S05]  /*09f0*/  @P0 BRA `(.L_x_12) ;  /* 0x0000000000140947 */ /* 0x000fea0003800000 */
[----:B0-----:R-:W-:Y:S01]  /*0a00*/  IMAD.WIDE.U32 R4, R5, 0x4, R6 ;  /* 0x0000000405047825 */ /* 0x001fe200078e0006 */
[----:B------:R-:W2:Y:S05]  /*0a10*/  LDG.E R9, desc[UR8][R2.64] ;  /* 0x0000000802097981 */ /* 0x000eaa000c1e1900 */
[----:B------:R-:W2:Y:S02]  /*0a20*/  LDG.E R4, desc[UR8][R4.64] ;  /* 0x0000000804047981 */ /* 0x000ea4000c1e1900 */
[----:B--2---:R-:W-:-:S05]  /*0a30*/  FADD R9, R4, R9 ;  /* 0x0000000904097221 */ /* 0x004fca0000000000 */
[----:B------:R1:W-:Y:S02]  /*0a40*/  STG.E desc[UR8][R2.64], R9 ;  /* 0x0000000902007986 */ /* 0x0003e4000c101908 */
.L_x_12:
[----:B------:R-:W-:Y:S05]  /*0a50*/  BSYNC.RECONVERGENT B0 ;  /* 0x0000000000007941 */ /* 0x000fea0003800200 */
.L_x_11:
[----:B------:R-:W-:Y:S01]  /*0a60*/  BAR.SYNC.DEFER_BLOCKING 0x0 ;  /* 0x0000000000007b1d */ /* 0x000fe20000010000 */
[----:B------:R-:W-:-:S05]  /*0a70*/  ISETP.LE.AND P0, PT, R8, UR5, PT ;  /* 0x0000000508007c0c */ /* 0x000fca000bf03270 */
[----:B------:R-:W-:-:S08]  /*0a80*/  UMOV UR4, UR5 ;  /* 0x0000000500047c82 */ /* 0x000fd00008000000 */
[----:B------:R-:W-:Y:S05]  /*0a90*/  @!P0 BRA `(.L_x_13) ;  /* 0xfffffffc00bc8947 */ /* 0x000fea000383ffff */
.L_x_10:
[----:B01----:R-:W0:Y:S08]  /*0aa0*/  LDC.64 R2, c[0x0][0x388] ;  /* 0x0000e200ff027b82 */ /* 0x003e300000000a00 */
[----:B------:R-:W1:Y:S01]  /*0ab0*/  LDC.64 R4, c[0x0][0x388] ;  /* 0x0000e200ff047b82 */ /* 0x000e620000000a00 */
[----:B0-----:R-:W2:Y:S01]  /*0ac0*/  LDG.E R3, desc[UR8][R2.64] ;  /* 0x0000000802037981 */ /* 0x001ea2000c1e1900 */
[----:B-1----:R-:W-:-:S05]  /*0ad0*/  IMAD.WIDE R4, R8, 0x4, R4 ;  /* 0x0000000408047825 */ /* 0x002fca00078e0204 */
[----:B--2---:R-:W-:Y:S01]  /*0ae0*/  STG.E desc[UR8][R4.64], R3 ;  /* 0x0000000304007986 */ /* 0x004fe2000c101908 */
[----:B------:R-:W-:Y:S05]  /*0af0*/  EXIT ;  /* 0x000000000000794d */ /* 0x000fea0003800000 */
.L_x_14:
[----:B------:R-:W-:-:S00]  /*0b00*/  BRA `(.L_x_14) ;  /* 0xfffffffc00fc7947 */ /* 0x000fc0000383ffff */
[----:B------:R-:W-:-:S00]  /*0b10*/  NOP ;  /* 0x0000000000007918 */ /* 0x000fc00000000000 */
        /* <DEDUP_REMOVED lines=14> */
.L_x_51:


//--------------------- .text._Z12sumTriangle2PfS_i --------------------------
	.section	.text._Z12sumTriangle2PfS_i,"ax",@progbits
	.align	128
        .global         _Z12sumTriangle2PfS_i
        .type           _Z12sumTriangle2PfS_i,@function
        .size           _Z12sumTriangle2PfS_i,(.L_x_52 - _Z12sumTriangle2PfS_i)
        .other          _Z12sumTriangle2PfS_i,@"STO_CUDA_ENTRY STV_DEFAULT"
_Z12sumTriangle2PfS_i:
.text._Z12sumTriangle2PfS_i:
        /* <DEDUP_REMOVED lines=11> */
[----:B------:R-:W0:Y:S01]  /*00b0*/  LDC R7, c[0x0][0x390] ;  /* 0x0000e400ff077b82 */ /* 0x000e220000000800 */
[----:B------:R-:W-:Y:S02]  /*00c0*/  LOP3.LUT R5, R2, 0x7f0, RZ, 0xc0, !PT ;  /* 0x000007f002057812 */ /* 0x000fe400078ec0ff */
[----:B------:R-:W-:Y:S02]  /*00d0*/  MOV R6, RZ ;  /* 0x000000ff00067202 */ /* 0x000fe40000000f00 */
[-C--:B------:R-:W-:Y:S02]  /*00e0*/  MOV R13, R0.reuse ;  /* 0x00000000000d7202 */ /* 0x080fe40000000f00 */
[----:B------:R-:W-:Y:S01]  /*00f0*/  IADD3 R15, PT, PT, -R5, RZ, RZ ;  /* 0x000000ff050f7210 */ /* 0x000fe20007ffe1ff */
[----:B------:R-:W1:Y:S01]  /*0100*/  LDC.64 R16, c[0x0][0x380] ;  /* 0x0000e000ff107b82 */ /* 0x000e620000000a00 */
[CC--:B0-----:R-:W-:Y:S01]  /*0110*/  LEA R11, R7.reuse, R0.reuse, 0x3 ;  /* 0x00000000070b7211 */ /* 0x0c1fe200078e18ff */
[C-C-:B------:R-:W-:Y:S01]  /*0120*/  IMAD R8, R7.reuse, 0xa, R0.reuse ;  /* 0x0000000a07087824 */ /* 0x140fe200078e0200 */
[CC--:B------:R-:W-:Y:S01]  /*0130*/  LEA R14, R7.reuse, R0.reuse, 0x2 ;  /* 0x00000000070e7211 */ /* 0x0c0fe200078e10ff */
[C-C-:B------:R-:W-:Y:S01]  /*0140*/  IMAD R10, R7.reuse, 0xc, R0.reuse ;  /* 0x0000000c070a7824 */ /* 0x140fe200078e0200 */
[C---:B------:R-:W-:Y:S01]  /*0150*/  LEA R4, R7.reuse, R0, 0x1 ;  /* 0x0000000007047211 */ /* 0x040fe200078e08ff */
[----:B------:R-:W-:-:S02]  /*0160*/  IMAD R12, R7, 0xe, R0 ;  /* 0x0000000e070c7824 */ /* 0x000fc400078e0200 */
[----:B------:R-:W-:-:S07]  /*0170*/  IMAD R9, R7, 0x6, R0 ;  /* 0x0000000607097824 */ /* 0x000fce00078e0200 */
.L_x_17:
[----:B-1----:R-:W-:-:S04]  /*0180*/  IMAD.WIDE R28, R13, 0x4, R16 ;  /* 0x000000040d1c7825 */ /* 0x002fc800078e0210 */
[--C-:B------:R-:W-:Y:S02]  /*0190*/  IMAD.WIDE R22, R4, 0x4, R16.reuse ;  /* 0x0000000404167825 */ /* 0x100fe400078e0210 */
[----:B------:R-:W2:Y:S02]  /*01a0*/  LDG.E R29, desc[UR6][R28.64] ;  /* 0x000000061c1d7981 */ /* 0x000ea4000c1e1900 */
[--C-:B------:R-:W-:Y:S02]  /*01b0*/  IMAD.WIDE R20, R14, 0x4, R16.reuse ;  /* 0x000000040e147825 */ /* 0x100fe400078e0210 */
[----:B------:R0:W3:Y:S04]  /*01c0*/  LDG.E R27, desc[UR6][R22.64] ;  /* 0x00000006161b7981 */ /* 0x0000e8000c1e1900 */
[----:B------:R1:W4:Y:S01]  /*01d0*/  LDG.E R26, desc[UR6][R20.64] ;  /* 0x00000006141a7981 */ /* 0x000322000c1e1900 */
[----:B------:R-:W-:-:S04]  /*01e0*/  IMAD.WIDE R18, R11, 0x4, R16 ;  /* 0x000000040b127825 */ /* 0x000fc800078e0210 */
[--C-:B0-----:R-:W-:Y:S01]  /*01f0*/  IMAD.WIDE R22, R9, 0x4, R16.reuse ;  /* 0x0000000409167825 */ /* 0x101fe200078e0210 */
[----:B------:R0:W5:Y:S03]  /*0200*/  LDG.E R28, desc[UR6][R18.64] ;  /* 0x00000006121c7981 */ /* 0x000166000c1e1900 */
[--C-:B-1----:R-:W-:Y:S02]  /*0210*/  IMAD.WIDE R20, R8, 0x4, R16.reuse ;  /* 0x0000000408147825 */ /* 0x102fe400078e0210 */
[----:B------:R-:W5:Y:S02]  /*0220*/  LDG.E R22, desc[UR6][R22.64] ;  /* 0x0000000616167981 */ /* 0x000f64000c1e1900 */
[--C-:B------:R-:W-:Y:S02]  /*0230*/  IMAD.WIDE R24, R10, 0x4, R16.reuse ;  /* 0x000000040a187825 */ /* 0x100fe400078e0210 */
[----:B------:R-:W5:Y:S02]  /*0240*/  LDG.E R20, desc[UR6][R20.64] ;  /* 0x0000000614147981 */ /* 0x000f64000c1e1900 */
[----:B0-----:R-:W-:-:S02]  /*0250*/  IMAD.WIDE R18, R12, 0x4, R16 ;  /* 0x000000040c127825 */ /* 0x001fc400078e0210 */
[----:B------:R-:W5:Y:S04]  /*0260*/  LDG.E R24, desc[UR6][R24.64] ;  /* 0x0000000618187981 */ /* 0x000f68000c1e1900 */
[----:B------:R-:W5:Y:S01]  /*0270*/  LDG.E R18, desc[UR6][R18.64] ;  /* 0x0000000612127981 */ /* 0x000f62000c1e1900 */
[----:B------:R-:W-:-:S04]  /*0280*/  IADD3 R15, PT, PT, R15, 0x10, RZ ;  /* 0x000000100f0f7810 */ /* 0x000fc80007ffe0ff */
[----:B------:R-:W-:Y:S02]  /*0290*/  ISETP.NE.AND P0, PT, R15, RZ, PT ;  /* 0x000000ff0f00720c */ /* 0x000fe40003f05270 */
[C---:B------:R-:W-:Y:S02]  /*02a0*/  LEA R13, R7.reuse, R13, 0x4 ;  /* 0x0000000d070d7211 */ /* 0x040fe400078e20ff */
[C---:B------:R-:W-:Y:S02]  /*02b0*/  LEA R4, R7.reuse, R4, 0x4 ;  /* 0x0000000407047211 */ /* 0x040fe400078e20ff */
[C---:B------:R-:W-:Y:S02]  /*02c0*/  LEA R14, R7.reuse, R14, 0x4 ;  /* 0x0000000e070e7211 */ /* 0x040fe400078e20ff */
[C---:B------:R-:W-:Y:S02]  /*02d0*/  LEA R9, R7.reuse, R9, 0x4 ;  /* 0x0000000907097211 */ /* 0x040fe400078e20ff */
[----:B------:R-:W-:-:S02]  /*02e0*/  LEA R11, R7, R11, 0x4 ;  /* 0x0000000b070b7211 */ /* 0x000fc400078e20ff */
[C---:B------:R-:W-:Y:S02]  /*02f0*/  LEA R8, R7.reuse, R8, 0x4 ;  /* 0x0000000807087211 */ /* 0x040fe400078e20ff */
[C---:B------:R-:W-:Y:S02]  /*0300*/  LEA R10, R7.reuse, R10, 0x4 ;  /* 0x0000000a070a7211 */ /* 0x040fe400078e20ff */
        /* <DEDUP_REMOVED lines=8> */
[----:B------:R-:W-:Y:S01]  /*0390*/  FADD R6, R27, R18 ;  /* 0x000000121b067221 */ /* 0x000fe20000000000 */
[----:B------:R-:W-:Y:S06]  /*03a0*/  @P0 BRA `(.L_x_17) ;  /* 0xfffffffc00740947 */ /* 0x000fec000383ffff */
.L_x_16:
[----:B------:R-:W-:Y:S05]  /*03b0*/  BSYNC.RECONVERGENT B0 ;  /* 0x0000000000007941 */ /* 0x000fea0003800200 */
.L_x_15:
[----:B------:R-:W-:Y:S04]  /*03c0*/  BSSY.RECONVERGENT B0, `(.L_x_18) ;  /* 0x0000055000007945 */ /* 0x000fe80003800200 */
[----:B------:R-:W-:Y:S05]  /*03d0*/  @!P1 BRA `(.L_x_19) ;  /* 0x00000004004c9947 */ /* 0x000fea0003800000 */
[----:B------:R-:W-:Y:S01]  /*03e0*/  ISETP.GE.U32.AND P0, PT, R3, 0x8, PT ;  /* 0x000000080300780c */ /* 0x000fe20003f06070 */
[----:B------:R-:W-:Y:S01]  /*03f0*/  BSSY.RECONVERGENT B1, `(.L_x_20) ;  /* 0x000001a000017945 */ /* 0x000fe20003800200 */
[----:B------:R-:W-:-:S04]  /*0400*/  LOP3.LUT R16, R2, 0x7, RZ, 0xc0, !PT ;  /* 0x0000000702107812 */ /* 0x000fc800078ec0ff */
[----:B------:R-:W-:-:S07]  /*0410*/  ISETP.NE.AND P1, PT, R16, RZ, PT ;  /* 0x000000ff1000720c */ /* 0x000fce0003f25270 */
[----:B------:R-:W-:Y:S06]  /*0420*/  @!P0 BRA `(.L_x_21) ;  /* 0x0000000000588947 */ /* 0x000fec0003800000 */
[----:B------:R-:W0:Y:S01]  /*0430*/  LDC.64 R8, c[0x0][0x380] ;  /* 0x0000e000ff087b82 */ /* 0x000e220000000a00 */
[----:B------:R-:W1:Y:S01]  /*0440*/  LDCU UR4, c[0x0][0x390] ;  /* 0x00007200ff0477ac */ /* 0x000e620008000800 */
[C---:B------:R-:W-:Y:S02]  /*0450*/  IADD3 R3, PT, PT, R5.reuse, 0x2, RZ ;  /* 0x0000000205037810 */ /* 0x040fe40007ffe0ff */
[C---:B------:R-:W-:Y:S02]  /*0460*/  IADD3 R7, PT, PT, R5.reuse, 0x4, RZ ;  /* 0x0000000405077810 */ /* 0x040fe40007ffe0ff */
[C---:B------:R-:W-:Y:S01]  /*0470*/  IADD3 R15, PT, PT, R5.reuse, 0x6, RZ ;  /* 0x00000006050f7810 */ /* 0x040fe20007ffe0ff */
[--C-:B-1----:R-:W-:Y:S02]  /*0480*/  IMAD R11, R5, UR4, R0.reuse ;  /* 0x00000004050b7c24 */ /* 0x102fe4000f8e0200 */
[--C-:B------:R-:W-:Y:S02]  /*0490*/  IMAD R3, R3, UR4, R0.reuse ;  /* 0x0000000403037c24 */ /* 0x100fe4000f8e0200 */
[----:B------:R-:W-:-:S02]  /*04a0*/  IMAD R7, R7, UR4, R0 ;  /* 0x0000000407077c24 */ /* 0x000fc4000f8e0200 */
[----:B0-----:R-:W-:-:S04]  /*04b0*/  IMAD.WIDE R10, R11, 0x4, R8 ;  /* 0x000000040b0a7825 */ /* 0x001fc800078e0208 */
[----:B------:R-:W-:Y:S02]  /*04c0*/  IMAD.WIDE R12, R3, 0x4, R8 ;  /* 0x00000004030c7825 */ /* 0x000fe400078e0208 */
[----:B------:R-:W2:Y:S02]  /*04d0*/  LDG.E R11, desc[UR6][R10.64] ;  /* 0x000000060a0b7981 */ /* 0x000ea4000c1e1900 */
[----:B------:R-:W-:Y:S02]  /*04e0*/  IMAD R3, R15, UR4, R0 ;  /* 0x000000040f037c24 */ /* 0x000fe4000f8e0200 */
[--C-:B------:R-:W-:Y:S01]  /*04f0*/  IMAD.WIDE R14, R7, 0x4, R8.reuse ;  /* 0x00000004070e7825 */ /* 0x100fe200078e0208 */
[----:B------:R-:W3:Y:S03]  /*0500*/  LDG.E R13, desc[UR6][R12.64] ;  /* 0x000000060c0d7981 */ /* 0x000ee6000c1e1900 */
[----:B------:R-:W-:-:S02]  /*0510*/  IMAD.WIDE R8, R3, 0x4, R8 ;  /* 0x0000000403087825 */ /* 0x000fc400078e0208 */
[----:B------:R-:W4:Y:S04]  /*0520*/  LDG.E R15, desc[UR6][R14.64] ;  /* 0x000000060e0f7981 */ /* 0x000f28000c1e1900 */
[----:B------:R-:W5:Y:S01]  /*0530*/  LDG.E R9, desc[UR6][R8.64] ;  /* 0x0000000608097981 */ /* 0x000f62000c1e1900 */
[----:B------:R-:W-:Y:S01]  /*0540*/  IADD3 R5, PT, PT, R5, 0x8, RZ ;  /* 0x0000000805057810 */ /* 0x000fe20007ffe0ff */
[----:B--2---:R-:W-:-:S04]  /*0550*/  FADD R6, R6, R11 ;  /* 0x0000000b06067221 */ /* 0x004fc80000000000 */
[----:B---3--:R-:W-:-:S04]  /*0560*/  FADD R6, R6, R13 ;  /* 0x0000000d06067221 */ /* 0x008fc80000000000 */
[----:B----4-:R-:W-:-:S04]  /*0570*/  FADD R6, R6, R15 ;  /* 0x0000000f06067221 */ /* 0x010fc80000000000 */
[----:B-----5:R-:W-:-:S07]  /*0580*/  FADD R6, R6, R9 ;  /* 0x0000000906067221 */ /* 0x020fce0000000000 */
.L_x_21:
[----:B------:R-:W-:Y:S05]  /*0590*/  BSYNC.RECONVERGENT B1 ;  /* 0x0000000000017941 */ /* 0x000fea0003800200 */
.L_x_20:
[----:B------:R-:W-:Y:S05]  /*05a0*/  @!P1 BRA `(.L_x_19) ;  /* 0x0000000000d89947 */ /* 0x000fea0003800000 */
[----:B------:R-:W-:Y:S01]  /*05b0*/  ISETP.GE.U32.AND P1, PT, R16, 0x4, PT ;  /* 0x000000041000780c */ /* 0x000fe20003f26070 */
[----:B------:R-:W-:Y:S01]  /*05c0*/  BSSY.RECONVERGENT B1, `(.L_x_22) ;  /* 0x0000024000017945 */ /* 0x000fe20003800200 */
[----:B------:R-:W-:-:S04]  /*05d0*/  LOP3.LUT R4, R2, 0x3, RZ, 0xc0, !PT ;  /* 0x0000000302047812 */ /* 0x000fc800078ec0ff */
[----:B------:R-:W-:-:S07]  /*05e0*/  ISETP.NE.AND P0, PT, R4, RZ, PT ;  /* 0x000000ff0400720c */ /* 0x000fce0003f05270 */
[----:B------:R-:W-:Y:S06]  /*05f0*/  @!P1 BRA `(.L_x_23) ;  /* 0x0000000000809947 */ /* 0x000fec0003800000 */
[----:B------:R-:W-:-:S04]  /*0600*/  LOP3.LUT R2, R5, 0x1, RZ, 0xc0, !PT ;  /* 0x0000000105027812 */ /* 0x000fc800078ec0ff */
[C---:B------:R-:W-:Y:S02]  /*0610*/  ISETP.NE.AND P2, PT, R2.reuse, RZ, PT ;  /* 0x000000ff0200720c */ /* 0x040fe40003f45270 */
[C---:B------:R-:W-:Y:S02]  /*0620*/  ISETP.NE.U32.AND P1, PT, R2.reuse, 0x1, PT ;  /* 0x000000010200780c */ /* 0x040fe40003f25070 */
[----:B------:R-:W-:-:S09]  /*0630*/  ISETP.NE.AND P3, PT, R2, RZ, PT ;  /* 0x000000ff0200720c */ /* 0x000fd20003f65270 */
[----:B------:R-:W0:Y:S04]  /*0640*/  @P2 LDC R16, c[0x0][0x390] ;  /* 0x0000e400ff102b82 */ /* 0x000e280000000800 */
[----:B------:R-:W-:-:S04]  /*0650*/  @!P3 IADD3 R17, PT, PT, R5, 0x2, RZ ;  /* 0x000000020511b810 */ /* 0x000fc80007ffe0ff */
[----:B------:R-:W1:Y:S08]  /*0660*/  @P1 LDC R14, c[0x0][0x390] ;  /* 0x0000e400ff0e1b82 */ /* 0x000e700000000800 */
[----:B------:R-:W2:Y:S08]  /*0670*/  @P1 LDC.64 R12, c[0x0][0x380] ;  /* 0x0000e000ff0c1b82 */ /* 0x000eb00000000a00 */
[----:B------:R-:W3:Y:S01]  /*0680*/  @!P3 LDC R18, c[0x0][0x390] ;  /* 0x0000e400ff12bb82 */ /* 0x000ee20000000800 */
[----:B0-----:R-:W-:-:S05]  /*0690*/  @P2 IMAD R7, R5, R16, R16 ;  /* 0x0000001005072224 */ /* 0x001fca00078e0210 */
[----:B------:R-:W-:Y:S02]  /*06a0*/  @P2 IADD3 R7, PT, PT, R7, R0, RZ ;  /* 0x0000000007072210 */ /* 0x000fe40007ffe0ff */
[----:B------:R-:W0:Y:S01]  /*06b0*/  @P2 LDC.64 R10, c[0x0][0x380] ;  /* 0x0000e000ff0a2b82 */ /* 0x000e220000000a00 */
[----:B-1----:R-:W-:-:S07]  /*06c0*/  @P1 IMAD R15, R5, R14, R0 ;  /* 0x0000000e050f1224 */ /* 0x002fce00078e0200 */
[----:B------:R-:W1:Y:S01]  /*06d0*/  @!P3 LDC.64 R8, c[0x0][0x380] ;  /* 0x0000e000ff08bb82 */ /* 0x000e620000000a00 */
[----:B--2---:R-:W-:Y:S01]  /*06e0*/  @P1 IMAD.WIDE R12, R15, 0x4, R12 ;  /* 0x000000040f0c1825 */ /* 0x004fe200078e020c */
[----:B------:R-:W-:-:S05]  /*06f0*/  @P2 IADD3 R15, PT, PT, R5, 0x3, RZ ;  /* 0x00000003050f2810 */ /* 0x000fca0007ffe0ff */
[----:B------:R-:W2:Y:S01]  /*0700*/  @P1 LDG.E R13, desc[UR6][R12.64] ;  /* 0x000000060c0d1981 */ /* 0x000ea2000c1e1900 */
[----:B------:R-:W4:Y:S01]  /*0710*/  @P2 LDC R19, c[0x0][0x390] ;  /* 0x0000e400ff132b82 */ /* 0x000f220000000800 */
[----:B---3--:R-:W-:-:S07]  /*0720*/  @!P3 IMAD R17, R17, R18, R0 ;  /* 0x000000121111b224 */ /* 0x008fce00078e0200 */
[----:B------:R-:W3:Y:S01]  /*0730*/  @P2 LDC.64 R2, c[0x0][0x380] ;  /* 0x0000e000ff022b82 */ /* 0x000ee20000000a00 */
[----:B0-----:R-:W-:-:S06]  /*0740*/  @P2 IMAD.WIDE R10, R7, 0x4, R10 ;  /* 0x00000004070a2825 */ /* 0x001fcc00078e020a */
[----:B------:R-:W5:Y:S01]  /*0750*/  @P2 LDG.E R11, desc[UR6][R10.64] ;  /* 0x000000060a0b2981 */ /* 0x000f62000c1e1900 */
[----:B-1----:R-:W-:-:S06]  /*0760*/  @!P3 IMAD.WIDE R8, R17, 0x4, R8 ;  /* 0x000000041108b825 */ /* 0x002fcc00078e0208 */
[----:B------:R-:W5:Y:S01]  /*0770*/  @!P3 LDG.E R9, desc[UR6][R8.64] ;  /* 0x000000060809b981 */ /* 0x000f62000c1e1900 */
[----:B----4-:R-:W-:-:S04]  /*0780*/  @P2 IMAD R15, R15, R19, R0 ;  /* 0x000000130f0f2224 */ /* 0x010fc800078e0200 */
[----:B---3--:R-:W-:-:S06]  /*0790*/  @P2 IMAD.WIDE R2, R15, 0x4, R2 ;  /* 0x000000040f022825 */ /* 0x008fcc00078e0202 */
[----:B------:R-:W3:Y:S01]  /*07a0*/  @P2 LDG.E R3, desc[UR6][R2.64] ;  /* 0x0000000602032981 */ /* 0x000ee2000c1e1900 */
[----:B------:R-:W-:Y:S01]  /*07b0*/  IADD3 R5, PT, PT, R5, 0x4, RZ ;  /* 0x0000000405057810 */ /* 0x000fe20007ffe0ff */
[----:B--2---:R-:W-:-:S04]  /*07c0*/  @P1 FADD R6, R6, R13 ;  /* 0x0000000d06061221 */ /* 0x004fc80000000000 */
[----:B-----5:R-:W-:-:S04]  /*07d0*/  @P2 FADD R6, R6, R11 ;  /* 0x0000000b06062221 */ /* 0x020fc80000000000 */
[----:B------:R-:W-:-:S04]  /*07e0*/  @!P3 FADD R6, R6, R9 ;  /* 0x000000090606b221 */ /* 0x000fc80000000000 */
[----:B---3--:R-:W-:-:S07]  /*07f0*/  @P2 FADD R6, R6, R3 ;  /* 0x0000000306062221 */ /* 0x008fce0000000000 */
.L_x_23:
[----:B------:R-:W-:Y:S05]  /*0800*/  BSYNC.RECONVERGENT B1 ;  /* 0x0000000000017941 */ /* 0x000fea0003800200 */
.L_x_22:
[----:B------:R-:W-:Y:S05]  /*0810*/  @!P0 BRA `(.L_x_19) ;  /* 0x00000000003c8947 */ /* 0x000fea0003800000 */
[----:B------:R-:W0:Y:S01]  /*0820*/  LDCU UR4, c[0x0][0x390] ;  /* 0x00007200ff0477ac */ /* 0x000e220008000800 */
[----:B------:R-:W-:Y:S01]  /*0830*/  IADD3 R4, PT, PT, -R4, RZ, RZ ;  /* 0x000000ff04047210 */ /* 0x000fe20007ffe1ff */
[----:B0-----:R-:W-:-:S07]  /*0840*/  IMAD R7, R5, UR4, R0 ;  /* 0x0000000405077c24 */ /* 0x001fce000f8e0200 */
.L_x_24:
[----:B------:R-:W-:Y:S01]  /*0850*/  LOP3.LUT R2, R5, 0x1, RZ, 0xc0, !PT ;  /* 0x0000000105027812 */ /* 0x000fe200078ec0ff */
[----:B------:R-:W0:Y:S03]  /*0860*/  LDCU UR4, c[0x0][0x390] ;  /* 0x00007200ff0477ac */ /* 0x000e260008000800 */
[----:B------:R-:W-:-:S13]  /*0870*/  ISETP.NE.U32.AND P0, PT, R2, 0x1, PT ;  /* 0x000000010200780c */ /* 0x000fda0003f05070 */
[----:B------:R-:W1:Y:S02]  /*0880*/  @P0 LDC.64 R2, c[0x0][0x380] ;  /* 0x0000e000ff020b82 */ /* 0x000e640000000a00 */
[----:B-1----:R-:W-:-:S06]  /*0890*/  @P0 IMAD.WIDE R2, R7, 0x4, R2 ;  /* 0x0000000407020825 */ /* 0x002fcc00078e0202 */
[----:B------:R-:W2:Y:S01]  /*08a0*/  @P0 LDG.E R3, desc[UR6][R2.64] ;  /* 0x0000000602030981 */ /* 0x000ea2000c1e1900 */
[----:B------:R-:W-:Y:S02]  /*08b0*/  IADD3 R4, PT, PT, R4, 0x1, RZ ;  /* 0x0000000104047810 */ /* 0x000fe40007ffe0ff */
[----:B0-----:R-:W-:Y:S02]  /*08c0*/  IADD3 R7, PT, PT, R7, UR4, RZ ;  /* 0x0000000407077c10 */ /* 0x001fe4000fffe0ff */
[----:B------:R-:W-:Y:S02]  /*08d0*/  ISETP.NE.AND P1, PT, R4, RZ, PT ;  /* 0x000000ff0400720c */ /* 0x000fe40003f25270 */
[----:B------:R-:W-:Y:S01]  /*08e0*/  IADD3 R5, PT, PT, R5, 0x1, RZ ;  /* 0x0000000105057810 */ /* 0x000fe20007ffe0ff */
[----:B--2---:R-:W-:-:S10]  /*08f0*/  @P0 FADD R6, R6, R3 ;  /* 0x0000000306060221 */ /* 0x004fd40000000000 */
[----:B------:R-:W-:Y:S05]  /*0900*/  @P1 BRA `(.L_x_24) ;  /* 0xfffffffc00d01947 */ /* 0x000fea000383ffff */
.L_x_19:
[----:B------:R-:W-:Y:S05]  /*0910*/  BSYNC.RECONVERGENT B0 ;  /* 0x0000000000007941 */ /* 0x000fea0003800200 */
.L_x_18:
[----:B------:R-:W0:Y:S08]  /*0920*/  LDC.64 R2, c[0x0][0x388] ;  /* 0x0000e200ff027b82 */ /* 0x000e300000000a00 */
[----:B------:R-:W1:Y:S01]  /*0930*/  LDC R7, c[0x0][0x390] ;  /* 0x0000e400ff077b82 */ /* 0x000e620000000800 */
[----:B0-----:R-:W-:-:S05]  /*0940*/  IMAD.WIDE.U32 R4, R0, 0x4, R2 ;  /* 0x0000000400047825 */ /* 0x001fca00078e0002 */
[----:B------:R0:W-:Y:S01]  /*0950*/  STG.E desc[UR6][R4.64], R6 ;  /* 0x0000000604007986 */ /* 0x0001e2000c101906 */
[----:B-1----:R-:W-:Y:S01]  /*0960*/  IADD3 R9, PT, PT, R7, -0x1, RZ ;  /* 0xffffffff07097810 */ /* 0x002fe20007ffe0ff */
[----:B------:R-:W-:Y:S03]  /*0970*/  BAR.SYNC.DEFER_BLOCKING 0x0 ;  /* 0x0000000000007b1d */ /* 0x000fe60000010000 */
[----:B------:R-:W-:-:S13]  /*0980*/  ISETP.NE.AND P0, PT, R0, R9, PT ;  /* 0x000000090000720c */ /* 0x000fda0003f05270 */
[----:B0-----:R-:W-:Y:S05]  /*0990*/  @P0 EXIT ;  /* 0x000000000000094d */ /* 0x001fea0003800000 */
[----:B------:R-:W-:Y:S01]  /*09a0*/  ISETP.GE.AND P0, PT, R7, 0x1, PT ;  /* 0x000000010700780c */ /* 0x000fe20003f06270 */
[----:B------:R-:W-:-:S12]  /*09b0*/  HFMA2 R6, -RZ, RZ, 0, 0 ;  /* 0x00000000ff067431 */ /* 0x000fd800000001ff */
[----:B------:R-:W-:Y:S05]  /*09c0*/  @!P0 BRA `(.L_x_25) ;  /* 0x00000004009c8947 */ /* 0x000fea0003800000 */
[----:B------:R-:W-:Y:S01]  /*09d0*/  ISETP.GE.U32.AND P0, PT, R0, 0xf, PT ;  /* 0x0000000f0000780c */ /* 0x000fe20003f06070 */
[----:B------:R-:W-:Y:S01]  /*09e0*/  BSSY.RECONVERGENT B0, `(.L_x_26) ;  /* 0x0000033000007945 */ /* 0x000fe20003800200 */
[----:B------:R-:W-:Y:S02]  /*09f0*/  LOP3.LUT R21, R7, 0xf, RZ, 0xc0, !PT ;  /* 0x0000000f07157812 */ /* 0x000fe400078ec0ff */
[----:B------:R-:W-:Y:S02]  /*0a00*/  MOV R6, RZ ;  /* 0x000000ff00067202 */ /* 0x000fe40000000f00 */
[----:B------:R-:W-:Y:S02]  /*0a10*/  ISETP.NE.AND P1, PT, R21, RZ, PT ;  /* 0x000000ff1500720c */ /* 0x000fe40003f25270 */
[----:B------:R-:W-:-:S05]  /*0a20*/  MOV R9, RZ ;  /* 0x000000ff00097202 */ /* 0x000fca0000000f00 */
[----:B------:R-:W-:Y:S06]  /*0a30*/  @!P0 BRA `(.L_x_27) ;  /* 0x0000000000b48947 */ /* 0x000fec0003800000 */
[----:B------:R-:W0:Y:S01]  /*0a40*/  LDCU.64 UR4, c[0x0][0x388] ;  /* 0x00007100ff0477ac */ /* 0x000e220008000a00 */
[----:B------:R-:W-:Y:S02]  /*0a50*/  LOP3.LUT R9, R7, 0x7ffffff0, RZ, 0xc0, !PT ;  /* 0x7ffffff007097812 */ /* 0x000fe400078ec0ff */
[----:B------:R-:W-:Y:S02]  /*0a60*/  MOV R6, RZ ;  /* 0x000000ff00067202 */ /* 0x000fe40000000f00 */
[----:B------:R-:W-:Y:S01]  /*0a70*/  IADD3 R23, PT, PT, -R9, RZ, RZ ;  /* 0x000000ff09177210 */ /* 0x000fe20007ffe1ff */
[----:B0-----:R-:W-:-:S04]  /*0a80*/  UIADD3 UR4, UP0, UPT, UR4, 0x20, URZ ;  /* 0x0000002004047890 */ /* 0x001fc8000ff1e0ff */
[----:B------:R-:W-:Y:S02]  /*0a90*/  UIADD3.X UR5, UPT, UPT, URZ, UR5, URZ, UP0, !UPT ;  /* 0x00000005ff057290 */ /* 0x000fe400087fe4ff */
[----:B------:R-:W-:-:S04]  /*0aa0*/  MOV R4, UR4 ;  /* 0x0000000400047c02 */ /* 0x000fc80008000f00 */
[----:B------:R-:W-:-:S07]  /*0ab0*/  MOV R5, UR5 ;  /* 0x0000000500057c02 */ /* 0x000fce0008000f00 */
.L_x_28:
[----:B------:R-:W2:Y:S04]  /*0ac0*/  LDG.E R19, desc[UR6][R4.64+-0x20] ;  /* 0xffffe00604137981 */ /* 0x000ea8000c1e1900 */
[----:B------:R-:W3:Y:S04]  /*0ad0*/  LDG.E R20, desc[UR6][R4.64+-0x1c] ;  /* 0xffffe40604147981 */ /* 0x000ee8000c1e1900 */
[----:B------:R-:W4:Y:S04]  /*0ae0*/  LDG.E R22, desc[UR6][R4.64+-0x18] ;  /* 0xffffe80604167981 */ /* 0x000f28000c1e1900 */
[----:B------:R-:W5:Y:S04]  /*0af0*/  LDG.E R24, desc[UR6][R4.64+-0x14] ;  /* 0xffffec0604187981 */ /* 0x000f68000c1e1900 */
        /* <DEDUP_REMOVED lines=11> */
[----:B------:R0:W5:Y:S01]  /*0bb0*/  LDG.E R0, desc[UR6][R4.64+0x1c] ;  /* 0x00001c0604007981 */ /* 0x000162000c1e1900 */
[----:B------:R-:W-:-:S04]  /*0bc0*/  IADD3 R23, PT, PT, R23, 0x10, RZ ;  /* 0x0000001017177810 */ /* 0x000fc80007ffe0ff */
[----:B------:R-:W-:Y:S02]  /*0bd0*/  ISETP.NE.AND P0, PT, R23, RZ, PT ;  /* 0x000000ff1700720c */ /* 0x000fe40003f05270 */
[----:B0-----:R-:W-:-:S04]  /*0be0*/  IADD3 R4, P2, PT, R4, 0x40, RZ ;  /* 0x0000004004047810 */ /* 0x001fc80007f5e0ff */
[----:B------:R-:W-:Y:S01]  /*0bf0*/  IADD3.X R5, PT, PT, RZ, R5, RZ, P2, !PT ;  /* 0x00000005ff057210 */ /* 0x000fe200017fe4ff */
        /* <DEDUP_REMOVED lines=17> */
.L_x_27:
[----:B------:R-:W-:Y:S05]  /*0d10*/  BSYNC.RECONVERGENT B0 ;  /* 0x0000000000007941 */ /* 0x000fea0003800200 */
.L_x_26:
[----:B------:R-:W-:Y:S05]  /*0d20*/  @!P1 BRA `(.L_x_25) ;  /* 0x0000000000c49947 */ /* 0x000fea0003800000 */
[----:B------:R-:W-:Y:S02]  /*0d30*/  ISETP.GE.U32.AND P0, PT, R21, 0x8, PT ;  /* 0x000000081500780c */ /* 0x000fe40003f06070 */
[----:B------:R-:W-:-:S04]  /*0d40*/  LOP3.LUT R8, R7, 0x7, RZ, 0xc0, !PT ;  /* 0x0000000707087812 */ /* 0x000fc800078ec0ff */
[----:B------:R-:W-:-:S07]  /*0d50*/  ISETP.NE.AND P1, PT, R8, RZ, PT ;  /* 0x000000ff0800720c */ /* 0x000fce0003f25270 */
[----:B------:R-:W-:Y:S06]  /*0d60*/  @!P0 BRA `(.L_x_29) ;  /* 0x0000000000488947 */ /* 0x000fec0003800000 */
[----:B------:R-:W-:-:S05]  /*0d70*/  IMAD.WIDE.U32 R4, R9, 0x4, R2 ;  /* 0x0000000409047825 */ /* 0x000fca00078e0002 */
[----:B------:R-:W2:Y:S04]  /*0d80*/  LDG.E R11, desc[UR6][R4.64] ;  /* 0x00000006040b7981 */ /* 0x000ea8000c1e1900 */
[----:B------:R-:W3:Y:S04]  /*0d90*/  LDG.E R0, desc[UR6][R4.64+0x4] ;  /* 0x0000040604007981 */ /* 0x000ee8000c1e1900 */
[----:B------:R-:W4:Y:S04]  /*0da0*/  LDG.E R13, desc[UR6][R4.64+0x8] ;  /* 0x00000806040d7981 */ /* 0x000f28000c1e1900 */
[----:B------:R-:W5:Y:S04]  /*0db0*/  LDG.E R15, desc[UR6][R4.64+0xc] ;  /* 0x00000c06040f7981 */ /* 0x000f68000c1e1900 */
[----:B------:R-:W5:Y:S04]  /*0dc0*/  LDG.E R17, desc[UR6][R4.64+0x10] ;  /* 0x0000100604117981 */ /* 0x000f68000c1e1900 */
[----:B------:R-:W5:Y:S04]  /*0dd0*/  LDG.E R19, desc[UR6][R4.64+0x14] ;  /* 0x0000140604137981 */ /* 0x000f68000c1e1900 */
        /* <DEDUP_REMOVED lines=11> */
.L_x_29:
        /* <DEDUP_REMOVED lines=9> */
[----:B------:R-:W5:Y:S01]  /*0f20*/  LDG.E R15, desc[UR6][R4.64+0xc] ;  /* 0x00000c06040f7981 */ /* 0x000f62000c1e1900 */
[----:B------:R-:W-:Y:S01]  /*0f30*/  IADD3 R9, PT, PT, R9, 0x4, RZ ;  /* 0x0000000409097810 */ /* 0x000fe20007ffe0ff */
[----:B--2---:R-:W-:-:S04]  /*0f40*/  FADD R11, R6, R11 ;  /* 0x0000000b060b7221 */ /* 0x004fc80000000000 */
[----:B---3--:R-:W-:-:S04]  /*0f50*/  FADD R8, R11, R8 ;  /* 0x000000080b087221 */ /* 0x008fc80000000000 */
[----:B----4-:R-:W-:-:S04]  /*0f60*/  FADD R8, R8, R13 ;  /* 0x0000000d08087221 */ /* 0x010fc80000000000 */
[----:B-----5:R-:W-:-:S07]  /*0f70*/  FADD R6, R8, R15 ;  /* 0x0000000f08067221 */ /* 0x020fce0000000000 */
.L_x_30:
[----:B------:R-:W-:Y:S05]  /*0f80*/  @!P1 BRA `(.L_x_25) ;  /* 0x00000000002c9947 */ /* 0x000fea0003800000 */
[----:B------:R-:W-:Y:S01]  /*0f90*/  IMAD.WIDE.U32 R4, R9, 0x4, R2 ;  /* 0x0000000409047825 */ /* 0x000fe200078e0002 */
[----:B------:R-:W-:-:S04]  /*0fa0*/  IADD3 R0, PT, PT, -R0, RZ, RZ ;  /* 0x000000ff00007210 */ /* 0x000fc80007ffe1ff */
[----:B------:R-:W-:-:S07]  /*0fb0*/  MOV R9, R5 ;  /* 0x0000000500097202 */ /* 0x000fce0000000f00 */
.L_x_31:
[----:B------:R-:W-:-:S06]  /*0fc0*/  MOV R5, R9 ;  /* 0x0000000900057202 */ /* 0x000fcc0000000f00 */
[----:B------:R0:W2:Y:S01]  /*0fd0*/  LDG.E R5, desc[UR6][R4.64] ;  /* 0x0000000604057981 */ /* 0x0000a2000c1e1900 */
[----:B------:R-:W-:-:S04]  /*0fe0*/  IADD3 R0, PT, PT, R0, 0x1, RZ ;  /* 0x0000000100007810 */ /* 0x000fc80007ffe0ff */
[----:B------:R-:W-:Y:S02]  /*0ff0*/  ISETP.NE.AND P0, PT, R0, RZ, PT ;  /* 0x000000ff0000720c */ /* 0x000fe40003f05270 */
[----:B0-----:R-:W-:-:S04]  /*1000*/  IADD3 R4, P1, PT, R4, 0x4, RZ ;  /* 0x0000000404047810 */ /* 0x001fc80007f3e0ff */
[----:B------:R-:W-:Y:S01]  /*1010*/  IADD3.X R9, PT, PT, RZ, R9, RZ, P1, !PT ;  /* 0x00000009ff097210 */ /* 0x000fe20000ffe4ff */
[----:B--2---:R-:W-:-:S06]  /*1020*/  FADD R6, R5, R6 ;  /* 0x0000000605067221 */ /* 0x004fcc0000000000 */
[----:B------:R-:W-:Y:S05]  /*1030*/  @P0 BRA `(.L_x_31) ;  /* 0xfffffffc00e00947 */ /* 0x000fea000383ffff */
.L_x_25:
[----:B------:R-:W-:-:S05]  /*1040*/  IMAD.WIDE R2, R7, 0x4, R2 ;  /* 0x0000000407027825 */ /* 0x000fca00078e0202 */
[----:B------:R-:W-:Y:S01]  /*1050*/  STG.E desc[UR6][R2.64], R6 ;  /* 0x0000000602007986 */ /* 0x000fe2000c101906 */
[----:B------:R-:W-:Y:S05]  /*1060*/  EXIT ;  /* 0x000000000000794d */ /* 0x000fea0003800000 */
.L_x_32:
        /* <DEDUP_REMOVED lines=9> */
.L_x_52:


//--------------------- .text._Z11sumTrianglePfS_i --------------------------
	.section	.text._Z11sumTrianglePfS_i,"ax",@progbits
	.align	128
        .global         _Z11sumTrianglePfS_i
        .type           _Z11sumTrianglePfS_i,@function
        .size           _Z11sumTrianglePfS_i,(.L_x_53 - _Z11sumTrianglePfS_i)
        .other          _Z11sumTrianglePfS_i,@"STO_CUDA_ENTRY STV_DEFAULT"
_Z11sumTrianglePfS_i:
.text._Z11sumTrianglePfS_i:
        /* <DEDUP_REMOVED lines=15> */
.L_x_35:
        /* <DEDUP_REMOVED lines=54> */
.L_x_34:
[----:B------:R-:W-:Y:S05]  /*0450*/  BSYNC.RECONVERGENT B0 ;  /* 0x0000000000007941 */ /* 0x000fea0003800200 */
.L_x_33:
        /* <DEDUP_REMOVED lines=35> */
.L_x_39:
[----:B------:R-:W-:Y:S05]  /*0690*/  BSYNC.RECONVERGENT B1 ;  /* 0x0000000000017941 */ /* 0x000fea0003800200 */
.L_x_38:
        /* <DEDUP_REMOVED lines=22> */
.L_x_41:
[----:B------:R-:W-:Y:S05]  /*0800*/  BSYNC.RECONVERGENT B1 ;  /* 0x0000000000017941 */ /* 0x000fea0003800200 */
.L_x_40:
[----:B------:R-:W-:Y:S05]  /*0810*/  @!P2 BRA `(.L_x_37) ;  /* 0x00000000002ca947 */ /* 0x000fea0003800000 */
[----:B------:R-:W0:Y:S01]  /*0820*/  LDC R4, c[0x0][0x390] ;  /* 0x0000e400ff047b82 */ /* 0x000e220000000800 */
[----:B------:R-:W-:-:S07]  /*0830*/  IADD3 R6, PT, PT, -R6, RZ, RZ ;  /* 0x000000ff06067210 */ /* 0x000fce0007ffe1ff */
[----:B------:R-:W1:Y:S01]  /*0840*/  LDC.64 R8, c[0x0][0x380] ;  /* 0x0000e000ff087b82 */ /* 0x000e620000000a00 */
[----:B0-----:R-:W-:-:S07]  /*0850*/  IMAD R5, R5, R4, R0 ;  /* 0x0000000405057224 */ /* 0x001fce00078e0200 */
.L_x_42:
[----:B-1----:R-:W-:-:S06]  /*0860*/  IMAD.WIDE R2, R5, 0x4, R8 ;  /* 0x0000000405027825 */ /* 0x002fcc00078e0208 */
[----:B------:R-:W2:Y:S01]  /*0870*/  LDG.E R2, desc[UR6][R2.64] ;  /* 0x0000000602027981 */ /* 0x000ea2000c1e1900 */
[----:B------:R-:W-:Y:S02]  /*0880*/  IADD3 R6, PT, PT, R6, 0x1, RZ ;  /* 0x0000000106067810 */ /* 0x000fe40007ffe0ff */
[----:B------:R-:W-:Y:S02]  /*0890*/  IADD3 R5, PT, PT, R5, R4, RZ ;  /* 0x0000000405057210 */ /* 0x000fe40007ffe0ff */
[----:B------:R-:W-:Y:S01]  /*08a0*/  ISETP.NE.AND P1, PT, R6, RZ, PT ;  /* 0x000000ff0600720c */ /* 0x000fe20003f25270 */
[----:B--2---:R-:W-:-:S12]  /*08b0*/  FADD R7, R2, R7 ;  /* 0x0000000702077221 */ /* 0x004fd80000000000 */
[----:B------:R-:W-:Y:S05]  /*08c0*/  @P1 BRA `(.L_x_42) ;  /* 0xfffffffc00e41947 */ /* 0x000fea000383ffff */
.L_x_37:
[----:B------:R-:W-:Y:S05]  /*08d0*/  BSYNC.RECONVERGENT B0 ;  /* 0x0000000000007941 */ /* 0x000fea0003800200 */
.L_x_36:
[----:B------:R-:W0:Y:S08]  /*08e0*/  LDC R9, c[0x0][0x390] ;  /* 0x0000e400ff097b82 */ /* 0x000e300000000800 */
[----:B------:R-:W1:Y:S01]  /*08f0*/  LDC.64 R2, c[0x0][0x388] ;  /* 0x0000e200ff027b82 */ /* 0x000e620000000a00 */
[----:B0-----:R-:W-:-:S04]  /*0900*/  IADD3 R5, PT, PT, R9, -0x1, RZ ;  /* 0xffffffff09057810 */ /* 0x001fc80007ffe0ff */
[C---:B------:R-:W-:Y:S01]  /*0910*/  ISETP.NE.AND P1, PT, R0.reuse, R5, PT ;  /* 0x000000050000720c */ /* 0x040fe20003f25270 */
[----:B-1----:R-:W-:-:S05]  /*0920*/  IMAD.WIDE.U32 R4, R0, 0x4, R2 ;  /* 0x0000000400047825 */ /* 0x002fca00078e0002 */
[----:B------:R0:W-:Y:S01]  /*0930*/  STG.E desc[UR6][R4.64], R7 ;  /* 0x0000000704007986 */ /* 0x0001e2000c101906 */
[----:B------:R-:W-:Y:S06]  /*0940*/  BAR.SYNC.DEFER_BLOCKING 0x0 ;  /* 0x0000000000007b1d */ /* 0x000fec0000010000 */
[----:B------:R-:W-:Y:S05]  /*0950*/  @P1 EXIT ;  /* 0x000000000000194d */ /* 0x000fea0003800000 */
[----:B------:R-:W-:Y:S01]  /*0960*/  LOP3.LUT R21, R9, 0xf, RZ, 0xc0, !PT ;  /* 0x0000000f09157812 */ /* 0x000fe200078ec0ff */
[----:B------:R-:W-:Y:S01]  /*0970*/  BSSY.RECONVERGENT B0, `(.L_x_43) ;  /* 0x0000032000007945 */ /* 0x000fe20003800200 */
[----:B0-----:R-:W-:Y:S01]  /*0980*/  HFMA2 R7, -RZ, RZ, 0, 0 ;  /* 0x00000000ff077431 */ /* 0x001fe200000001ff */
[----:B------:R-:W-:Y:S02]  /*0990*/  MOV R0, RZ ;  /* 0x000000ff00007202 */ /* 0x000fe40000000f00 */
[----:B------:R-:W-:Y:S01]  /*09a0*/  ISETP.NE.AND P1, PT, R21, RZ, PT ;  /* 0x000000ff1500720c */ /* 0x000fe20003f25270 */
[----:B------:R-:W-:-:S12]  /*09b0*/  @!P0 BRA `(.L_x_44) ;  /* 0x0000000000b48947 */ /* 0x000fd80003800000 */
        /* <DEDUP_REMOVED lines=8> */
.L_x_45:
        /* <DEDUP_REMOVED lines=37> */
.L_x_44:
[----:B------:R-:W-:Y:S05]  /*0c90*/  BSYNC.RECONVERGENT B0 ;  /* 0x0000000000007941 */ /* 0x000fea0003800200 */
.L_x_43:
        /* <DEDUP_REMOVED lines=23> */
.L_x_47:
        /* <DEDUP_REMOVED lines=15> */
.L_x_48:
[----:B------:R-:W-:Y:S05]  /*0f00*/  @!P1 BRA `(.L_x_46) ;  /* 0x00000000002c9947 */ /* 0x000fea0003800000 */
[----:B------:R-:W-:Y:S01]  /*0f10*/  IMAD.WIDE.U32 R4, R7, 0x4, R2 ;  /* 0x0000000407047825 */ /* 0x000fe200078e0002 */
[----:B------:R-:W-:-:S04]  /*0f20*/  IADD3 R6, PT, PT, -R6, RZ, RZ ;  /* 0x000000ff06067210 */ /* 0x000fc80007ffe1ff */
[----:B------:R-:W-:-:S07]  /*0f30*/  MOV R7, R5 ;  /* 0x0000000500077202 */ /* 0x000fce0000000f00 */
.L_x_49:
        /* <DEDUP_REMOVED lines=8> */
.L_x_46:
[----:B------:R-:W-:-:S05]  /*0fc0*/  IMAD.WIDE.U32 R2, R9, 0x4, R2 ;  /* 0x0000000409027825 */ /* 0x000fca00078e0002 */
[----:B------:R-:W-:Y:S01]  /*0fd0*/  STG.E desc[UR6][R2.64], R0 ;  /* 0x0000000002007986 */ /* 0x000fe2000c101906 */
[----:B------:R-:W-:Y:S05]  /*0fe0*/  EXIT ;  /* 0x000000000000794d */ /* 0x000fea0003800000 */
.L_x_50:
        /* <DEDUP_REMOVED lines=9> */
.L_x_53:


//--------------------- .nv.shared.reserved.0     --------------------------
	.section	.nv.shared.reserved.0,"aw",@nobits
	.weak		__nv_reservedSMEM_offset_0_alias
	.size		__nv_reservedSMEM_offset_0_alias, 0, 64
	.other		__nv_reservedSMEM_offset_0_alias,@"STO_CUDA_RESERVED_SHARED STV_DEFAULT"
__nv_reservedSMEM_offset_0_alias:
	.zero		0
	.zero		64


//--------------------- .nv.constant0._Z12sumTriangle3PfS_i --------------------------
	.section	.nv.constant0._Z12sumTriangle3PfS_i,"a",@progbits
	.sectionflags	@""
	.align	4
.nv.constant0._Z12sumTriangle3PfS_i:
	.zero		916


//--------------------- .nv.constant0._Z12sumTriangle2PfS_i --------------------------
	.section	.nv.constant0._Z12sumTriangle2PfS_i,"a",@progbits
	.sectionflags	@""
	.align	4
.nv.constant0._Z12sumTriangle2PfS_i:
	.zero		916


//--------------------- .nv.constant0._Z11sumTrianglePfS_i --------------------------
	.section	.nv.constant0._Z11sumTrianglePfS_i,"a",@progbits
	.sectionflags	@""
	.align	4
.nv.constant0._Z11sumTrianglePfS_i:
	.zero		916


//--------------------- SYMBOLS --------------------------

	.type		.nv.reservedSmem.offset0,@object
	.size		.nv.reservedSmem.offset0,0x4
